//
// Generated by NVIDIA NVVM Compiler
//
// Compiler Build ID: CL-36424714
// Cuda compilation tools, release 13.0, V13.0.88
// Based on NVVM 20.0.0
//

.version 9.0
.target sm_100
.address_size 64

	// .globl	_Z10addKernel1PiPjS_S_S_S_S_S0_S_S_
.const .align 4 .b8 base[4];
.const .align 8 .b8 lowGPU[8];
.const .align 4 .b8 tMin[4];
.const .align 4 .b8 tMax[4];

.visible .entry _Z10addKernel1PiPjS_S_S_S_S_S0_S_S_(
	.param .u64 .ptr .align 1 _Z10addKernel1PiPjS_S_S_S_S_S0_S_S__param_0,
	.param .u64 .ptr .align 1 _Z10addKernel1PiPjS_S_S_S_S_S0_S_S__param_1,
	.param .u64 .ptr .align 1 _Z10addKernel1PiPjS_S_S_S_S_S0_S_S__param_2,
	.param .u64 .ptr .align 1 _Z10addKernel1PiPjS_S_S_S_S_S0_S_S__param_3,
	.param .u64 .ptr .align 1 _Z10addKernel1PiPjS_S_S_S_S_S0_S_S__param_4,
	.param .u64 .ptr .align 1 _Z10addKernel1PiPjS_S_S_S_S_S0_S_S__param_5,
	.param .u64 .ptr .align 1 _Z10addKernel1PiPjS_S_S_S_S_S0_S_S__param_6,
	.param .u64 .ptr .align 1 _Z10addKernel1PiPjS_S_S_S_S_S0_S_S__param_7,
	.param .u64 .ptr .align 1 _Z10addKernel1PiPjS_S_S_S_S_S0_S_S__param_8,
	.param .u64 .ptr .align 1 _Z10addKernel1PiPjS_S_S_S_S_S0_S_S__param_9
)
{
	.reg .pred 	%p<148>;
	.reg .b32 	%r<1078>;
	.reg .b64 	%rd<449>;

	ld.param.u64 	%rd90, [_Z10addKernel1PiPjS_S_S_S_S_S0_S_S__param_1];
	ld.param.u64 	%rd91, [_Z10addKernel1PiPjS_S_S_S_S_S0_S_S__param_4];
	ld.param.u64 	%rd92, [_Z10addKernel1PiPjS_S_S_S_S_S0_S_S__param_5];
	ld.param.u64 	%rd93, [_Z10addKernel1PiPjS_S_S_S_S_S0_S_S__param_6];
	ld.param.u64 	%rd94, [_Z10addKernel1PiPjS_S_S_S_S_S0_S_S__param_7];
	ld.param.u64 	%rd86, [_Z10addKernel1PiPjS_S_S_S_S_S0_S_S__param_8];
	cvta.to.global.u64 	%rd1, %rd94;
	cvta.to.global.u64 	%rd2, %rd91;
	cvta.to.global.u64 	%rd3, %rd86;
	cvta.to.global.u64 	%rd95, %rd90;
	cvta.to.global.u64 	%rd96, %rd93;
	cvta.to.global.u64 	%rd97, %rd92;
	ld.global.u32 	%r1, [%rd97];
	ld.global.u32 	%r158, [%rd96];
	mov.u32 	%r159, %ctaid.x;
	mov.u32 	%r160, %ntid.x;
	mov.u32 	%r161, %tid.x;
	mad.lo.s32 	%r2, %r159, %r160, %r161;
	mul.lo.s32 	%r162, %r1, %r2;
	mul.lo.s32 	%r3, %r162, %r158;
	shr.s32 	%r4, %r3, 5;
	mul.wide.s32 	%rd98, %r2, 4;
	add.s64 	%rd99, %rd95, %rd98;
	ld.global.u32 	%rd100, [%rd99];
	ld.const.u64 	%rd101, [lowGPU];
	add.s64 	%rd4, %rd101, %rd100;
	mov.b64 	%rd409, 0;
	mov.b64 	%rd408, 1;
	mov.b32 	%r1015, 0;
$L__BB0_1:
	.pragma "nounroll";
	mov.b64 	{%r163, %r164}, %rd408;
	mov.b64 	{%r165, %r166}, %rd409;
	shf.l.wrap.b32 	%r167, %r166, %r163, 1;
	shf.l.wrap.b32 	%r168, %r163, %r164, 1;
	mov.b64 	%rd102, {%r167, %r168};
	shl.b64 	%rd103, %rd409, 1;
	setp.ge.u64 	%p2, %rd102, %rd4;
	selp.u64 	%rd104, 1, 0, %p2;
	or.b64  	%rd409, %rd103, %rd104;
	selp.b64 	%rd105, %rd4, 0, %p2;
	sub.s64 	%rd408, %rd102, %rd105;
	add.s32 	%r1015, %r1015, 1;
	setp.ne.s32 	%p3, %r1015, 64;
	@%p3 bra 	$L__BB0_1;
	mov.b64 	%rd411, 0;
	mov.b64 	%rd410, 1;
	mov.b32 	%r1016, 0;
$L__BB0_3:
	.pragma "nounroll";
	shr.u64 	%rd411, %rd411, 1;
	and.b64  	%rd108, %rd410, 1;
	setp.eq.b64 	%p4, %rd108, 1;
	@%p4 bra 	$L__BB0_5;
	shr.u64 	%rd410, %rd410, 1;
	bra.uni 	$L__BB0_6;
$L__BB0_5:
	and.b64  	%rd109, %rd410, %rd4;
	xor.b64  	%rd110, %rd410, %rd4;
	shr.u64 	%rd111, %rd110, 1;
	add.s64 	%rd410, %rd109, %rd111;
	or.b64  	%rd411, %rd411, -9223372036854775808;
$L__BB0_6:
	add.s32 	%r1016, %r1016, 1;
	setp.ne.s32 	%p5, %r1016, 64;
	@%p5 bra 	$L__BB0_3;
	ld.const.u32 	%r1035, [base];
	cvt.s64.s32 	%rd414, %r1035;
	mov.b64 	%rd415, 0;
	mov.b32 	%r1017, 0;
$L__BB0_8:
	.pragma "nounroll";
	mov.b64 	{%r171, %r172}, %rd414;
	mov.b64 	{%r173, %r174}, %rd415;
	shf.l.wrap.b32 	%r175, %r174, %r171, 1;
	shf.l.wrap.b32 	%r176, %r171, %r172, 1;
	mov.b64 	%rd113, {%r175, %r176};
	shl.b64 	%rd114, %rd415, 1;
	setp.ge.u64 	%p6, %rd113, %rd4;
	selp.u64 	%rd115, 1, 0, %p6;
	or.b64  	%rd415, %rd114, %rd115;
	selp.b64 	%rd116, %rd4, 0, %p6;
	sub.s64 	%rd414, %rd113, %rd116;
	add.s32 	%r1017, %r1017, 1;
	setp.ne.s32 	%p7, %r1017, 64;
	@%p7 bra 	$L__BB0_8;
	cvt.u32.u64 	%r12, %rd4;
	{ .reg .b32 tmp; mov.b64 {tmp, %r13}, %rd4; }
	cvt.u32.u64 	%r14, %rd411;
	{ .reg .b32 tmp; mov.b64 {tmp, %r15}, %rd411; }
	ld.global.u32 	%r16, [%rd3];
	setp.lt.s32 	%p8, %r16, 1;
	mov.u64 	%rd419, %rd408;
	@%p8 bra 	$L__BB0_16;
	cvt.u32.u64 	%r17, %rd414;
	{ .reg .b32 tmp; mov.b64 {tmp, %r18}, %rd414; }
	and.b32  	%r19, %r16, 3;
	setp.lt.u32 	%p9, %r16, 4;
	mov.u64 	%rd419, %rd408;
	@%p9 bra 	$L__BB0_13;
	and.b32  	%r20, %r16, 2147483644;
	mov.b32 	%r1019, 0;
	mov.u64 	%rd419, %rd408;
$L__BB0_12:
	cvt.u32.u64 	%r184, %rd419;
	{ .reg .b32 tmp; mov.b64 {tmp, %r185}, %rd419; }
	mov.b32 	%r226, 0;
	mov.u32 	%r178, %r226;
	mov.u32 	%r179, %r226;
	mov.u32 	%r180, %r226;
	mov.u32 	%r181, %r226;
	// begin inline asm
	{.reg .u32 treg1;
	.reg.u32 treg2; 
	mul.hi.u32 %r179, %r17, %r184;
	mul.lo.u32 %r180, %r18, %r185;
	mul.lo.u32 %r178, %r17, %r184; 
	mad.lo.cc.u32 %r179, %r17, %r185, %r179;
	madc.hi.cc.u32 %r180, %r17, %r185, %r180;
	madc.hi.u32 %r181, %r18, %r185, %r181;
	mad.lo.cc.u32 %r179, %r18, %r184, %r179;
	madc.hi.cc.u32 %r180, %r18, %r184, %r180;
	addc.u32 %r181, %r181, 0;
	mul.lo.u32 treg2, %r178, %r15;
	mad.lo.u32 treg2, %r179, %r14, treg2;
	mul.lo.u32 treg1, %r178, %r14;
	mad.hi.u32 treg2, %r178, %r14, treg2;
	add.u32 %r179, %r179, 1;
	mad.hi.cc.u32 %r179, treg1, %r12, %r179;
	madc.lo.cc.u32 %r180, treg2, %r13, %r180;
	madc.hi.cc.u32 %r181, treg2, %r13, %r181;
	mad.lo.cc.u32 %r179, treg1, %r13, %r179;
	madc.hi.cc.u32 %r180, treg1, %r13, %r180;
	addc.u32 %r181, %r181, 0;
	mad.lo.cc.u32 %r179, treg2, %r12, %r179;
	madc.hi.cc.u32 %r180, treg2, %r12, %r180;
	addc.u32 %r181, %r181, 0
	;}
	// end inline asm
	cvt.u64.u32 	%rd118, %r181;
	shl.b64 	%rd119, %rd118, 32;
	cvt.u64.u32 	%rd120, %r180;
	or.b64  	%rd121, %rd119, %rd120;
	setp.lt.u64 	%p10, %rd121, %rd4;
	selp.b64 	%rd122, 0, %rd4, %p10;
	sub.s64 	%rd123, %rd121, %rd122;
	cvt.u32.u64 	%r200, %rd123;
	{ .reg .b32 tmp; mov.b64 {tmp, %r201}, %rd123; }
	mov.u32 	%r194, %r226;
	mov.u32 	%r195, %r226;
	mov.u32 	%r196, %r226;
	mov.u32 	%r197, %r226;
	// begin inline asm
	{.reg .u32 treg1;
	.reg.u32 treg2; 
	mul.hi.u32 %r195, %r17, %r200;
	mul.lo.u32 %r196, %r18, %r201;
	mul.lo.u32 %r194, %r17, %r200; 
	mad.lo.cc.u32 %r195, %r17, %r201, %r195;
	madc.hi.cc.u32 %r196, %r17, %r201, %r196;
	madc.hi.u32 %r197, %r18, %r201, %r197;
	mad.lo.cc.u32 %r195, %r18, %r200, %r195;
	madc.hi.cc.u32 %r196, %r18, %r200, %r196;
	addc.u32 %r197, %r197, 0;
	mul.lo.u32 treg2, %r194, %r15;
	mad.lo.u32 treg2, %r195, %r14, treg2;
	mul.lo.u32 treg1, %r194, %r14;
	mad.hi.u32 treg2, %r194, %r14, treg2;
	add.u32 %r195, %r195, 1;
	mad.hi.cc.u32 %r195, treg1, %r12, %r195;
	madc.lo.cc.u32 %r196, treg2, %r13, %r196;
	madc.hi.cc.u32 %r197, treg2, %r13, %r197;
	mad.lo.cc.u32 %r195, treg1, %r13, %r195;
	madc.hi.cc.u32 %r196, treg1, %r13, %r196;
	addc.u32 %r197, %r197, 0;
	mad.lo.cc.u32 %r195, treg2, %r12, %r195;
	madc.hi.cc.u32 %r196, treg2, %r12, %r196;
	addc.u32 %r197, %r197, 0
	;}
	// end inline asm
	cvt.u64.u32 	%rd124, %r197;
	shl.b64 	%rd125, %rd124, 32;
	cvt.u64.u32 	%rd126, %r196;
	or.b64  	%rd127, %rd125, %rd126;
	setp.lt.u64 	%p11, %rd127, %rd4;
	selp.b64 	%rd128, 0, %rd4, %p11;
	sub.s64 	%rd129, %rd127, %rd128;
	cvt.u32.u64 	%r216, %rd129;
	{ .reg .b32 tmp; mov.b64 {tmp, %r217}, %rd129; }
	mov.u32 	%r210, %r226;
	mov.u32 	%r211, %r226;
	mov.u32 	%r212, %r226;
	mov.u32 	%r213, %r226;
	// begin inline asm
	{.reg .u32 treg1;
	.reg.u32 treg2; 
	mul.hi.u32 %r211, %r17, %r216;
	mul.lo.u32 %r212, %r18, %r217;
	mul.lo.u32 %r210, %r17, %r216; 
	mad.lo.cc.u32 %r211, %r17, %r217, %r211;
	madc.hi.cc.u32 %r212, %r17, %r217, %r212;
	madc.hi.u32 %r213, %r18, %r217, %r213;
	mad.lo.cc.u32 %r211, %r18, %r216, %r211;
	madc.hi.cc.u32 %r212, %r18, %r216, %r212;
	addc.u32 %r213, %r213, 0;
	mul.lo.u32 treg2, %r210, %r15;
	mad.lo.u32 treg2, %r211, %r14, treg2;
	mul.lo.u32 treg1, %r210, %r14;
	mad.hi.u32 treg2, %r210, %r14, treg2;
	add.u32 %r211, %r211, 1;
	mad.hi.cc.u32 %r211, treg1, %r12, %r211;
	madc.lo.cc.u32 %r212, treg2, %r13, %r212;
	madc.hi.cc.u32 %r213, treg2, %r13, %r213;
	mad.lo.cc.u32 %r211, treg1, %r13, %r211;
	madc.hi.cc.u32 %r212, treg1, %r13, %r212;
	addc.u32 %r213, %r213, 0;
	mad.lo.cc.u32 %r211, treg2, %r12, %r211;
	madc.hi.cc.u32 %r212, treg2, %r12, %r212;
	addc.u32 %r213, %r213, 0
	;}
	// end inline asm
	cvt.u64.u32 	%rd130, %r213;
	shl.b64 	%rd131, %rd130, 32;
	cvt.u64.u32 	%rd132, %r212;
	or.b64  	%rd133, %rd131, %rd132;
	setp.lt.u64 	%p12, %rd133, %rd4;
	selp.b64 	%rd134, 0, %rd4, %p12;
	sub.s64 	%rd135, %rd133, %rd134;
	cvt.u32.u64 	%r232, %rd135;
	{ .reg .b32 tmp; mov.b64 {tmp, %r233}, %rd135; }
	mov.u32 	%r227, %r226;
	mov.u32 	%r228, %r226;
	mov.u32 	%r229, %r226;
	// begin inline asm
	{.reg .u32 treg1;
	.reg.u32 treg2; 
	mul.hi.u32 %r227, %r17, %r232;
	mul.lo.u32 %r228, %r18, %r233;
	mul.lo.u32 %r226, %r17, %r232; 
	mad.lo.cc.u32 %r227, %r17, %r233, %r227;
	madc.hi.cc.u32 %r228, %r17, %r233, %r228;
	madc.hi.u32 %r229, %r18, %r233, %r229;
	mad.lo.cc.u32 %r227, %r18, %r232, %r227;
	madc.hi.cc.u32 %r228, %r18, %r232, %r228;
	addc.u32 %r229, %r229, 0;
	mul.lo.u32 treg2, %r226, %r15;
	mad.lo.u32 treg2, %r227, %r14, treg2;
	mul.lo.u32 treg1, %r226, %r14;
	mad.hi.u32 treg2, %r226, %r14, treg2;
	add.u32 %r227, %r227, 1;
	mad.hi.cc.u32 %r227, treg1, %r12, %r227;
	madc.lo.cc.u32 %r228, treg2, %r13, %r228;
	madc.hi.cc.u32 %r229, treg2, %r13, %r229;
	mad.lo.cc.u32 %r227, treg1, %r13, %r227;
	madc.hi.cc.u32 %r228, treg1, %r13, %r228;
	addc.u32 %r229, %r229, 0;
	mad.lo.cc.u32 %r227, treg2, %r12, %r227;
	madc.hi.cc.u32 %r228, treg2, %r12, %r228;
	addc.u32 %r229, %r229, 0
	;}
	// end inline asm
	cvt.u64.u32 	%rd136, %r229;
	shl.b64 	%rd137, %rd136, 32;
	cvt.u64.u32 	%rd138, %r228;
	or.b64  	%rd139, %rd137, %rd138;
	setp.lt.u64 	%p13, %rd139, %rd4;
	selp.b64 	%rd140, 0, %rd4, %p13;
	sub.s64 	%rd419, %rd139, %rd140;
	add.s32 	%r1019, %r1019, 4;
	setp.eq.s32 	%p14, %r1019, %r20;
	@%p14 bra 	$L__BB0_13;
	bra.uni 	$L__BB0_12;
$L__BB0_13:
	setp.eq.s32 	%p15, %r19, 0;
	@%p15 bra 	$L__BB0_16;
	mov.b32 	%r1018, 0;
$L__BB0_15:
	.pragma "nounroll";
	cvt.u32.u64 	%r249, %rd419;
	{ .reg .b32 tmp; mov.b64 {tmp, %r250}, %rd419; }
	mov.b32 	%r243, 0;
	mov.u32 	%r244, %r243;
	mov.u32 	%r245, %r243;
	mov.u32 	%r246, %r243;
	// begin inline asm
	{.reg .u32 treg1;
	.reg.u32 treg2; 
	mul.hi.u32 %r244, %r17, %r249;
	mul.lo.u32 %r245, %r18, %r250;
	mul.lo.u32 %r243, %r17, %r249; 
	mad.lo.cc.u32 %r244, %r17, %r250, %r244;
	madc.hi.cc.u32 %r245, %r17, %r250, %r245;
	madc.hi.u32 %r246, %r18, %r250, %r246;
	mad.lo.cc.u32 %r244, %r18, %r249, %r244;
	madc.hi.cc.u32 %r245, %r18, %r249, %r245;
	addc.u32 %r246, %r246, 0;
	mul.lo.u32 treg2, %r243, %r15;
	mad.lo.u32 treg2, %r244, %r14, treg2;
	mul.lo.u32 treg1, %r243, %r14;
	mad.hi.u32 treg2, %r243, %r14, treg2;
	add.u32 %r244, %r244, 1;
	mad.hi.cc.u32 %r244, treg1, %r12, %r244;
	madc.lo.cc.u32 %r245, treg2, %r13, %r245;
	madc.hi.cc.u32 %r246, treg2, %r13, %r246;
	mad.lo.cc.u32 %r244, treg1, %r13, %r244;
	madc.hi.cc.u32 %r245, treg1, %r13, %r245;
	addc.u32 %r246, %r246, 0;
	mad.lo.cc.u32 %r244, treg2, %r12, %r244;
	madc.hi.cc.u32 %r245, treg2, %r12, %r245;
	addc.u32 %r246, %r246, 0
	;}
	// end inline asm
	cvt.u64.u32 	%rd141, %r246;
	shl.b64 	%rd142, %rd141, 32;
	cvt.u64.u32 	%rd143, %r245;
	or.b64  	%rd144, %rd142, %rd143;
	setp.lt.u64 	%p16, %rd144, %rd4;
	selp.b64 	%rd145, 0, %rd4, %p16;
	sub.s64 	%rd419, %rd144, %rd145;
	add.s32 	%r1018, %r1018, 1;
	setp.ne.s32 	%p17, %r1018, %r19;
	@%p17 bra 	$L__BB0_15;
$L__BB0_16:
	setp.lt.s32 	%p18, %r1, 1;
	@%p18 bra 	$L__BB0_33;
	add.s32 	%r23, %r1, -1;
	cvt.u32.u64 	%r24, %rd419;
	{ .reg .b32 tmp; mov.b64 {tmp, %r25}, %rd419; }
	and.b32  	%r26, %r1, 7;
	setp.lt.u32 	%p19, %r1, 8;
	mov.u64 	%rd424, %rd408;
	@%p19 bra 	$L__BB0_20;
	and.b32  	%r27, %r1, 2147483640;
	mov.b32 	%r1020, 0;
	mov.u64 	%rd424, %rd408;
$L__BB0_19:
	.pragma "nounroll";
	cvt.u32.u64 	%r264, %rd424;
	and.b32  	%r388, %r23, %r264;
	and.b32  	%r389, %r388, 31;
	mov.b32 	%r390, 1;
	shl.b32 	%r391, %r390, %r389;
	shr.u32 	%r392, %r388, 5;
	add.s32 	%r393, %r392, %r4;
	mul.wide.u32 	%rd146, %r393, 4;
	add.s64 	%rd147, %rd1, %rd146;
	ld.global.u32 	%r394, [%rd147];
	or.b32  	%r395, %r394, %r391;
	st.global.u32 	[%rd147], %r395;
	{ .reg .b32 tmp; mov.b64 {tmp, %r265}, %rd424; }
	mov.b32 	%r372, 0;
	mov.u32 	%r260, %r372;
	mov.u32 	%r261, %r372;
	mov.u32 	%r262, %r372;
	mov.u32 	%r263, %r372;
	// begin inline asm
	{.reg .u32 treg1;
	.reg.u32 treg2; 
	mul.hi.u32 %r261, %r264, %r24;
	mul.lo.u32 %r262, %r265, %r25;
	mul.lo.u32 %r260, %r264, %r24; 
	mad.lo.cc.u32 %r261, %r264, %r25, %r261;
	madc.hi.cc.u32 %r262, %r264, %r25, %r262;
	madc.hi.u32 %r263, %r265, %r25, %r263;
	mad.lo.cc.u32 %r261, %r265, %r24, %r261;
	madc.hi.cc.u32 %r262, %r265, %r24, %r262;
	addc.u32 %r263, %r263, 0;
	mul.lo.u32 treg2, %r260, %r15;
	mad.lo.u32 treg2, %r261, %r14, treg2;
	mul.lo.u32 treg1, %r260, %r14;
	mad.hi.u32 treg2, %r260, %r14, treg2;
	add.u32 %r261, %r261, 1;
	mad.hi.cc.u32 %r261, treg1, %r12, %r261;
	madc.lo.cc.u32 %r262, treg2, %r13, %r262;
	madc.hi.cc.u32 %r263, treg2, %r13, %r263;
	mad.lo.cc.u32 %r261, treg1, %r13, %r261;
	madc.hi.cc.u32 %r262, treg1, %r13, %r262;
	addc.u32 %r263, %r263, 0;
	mad.lo.cc.u32 %r261, treg2, %r12, %r261;
	madc.hi.cc.u32 %r262, treg2, %r12, %r262;
	addc.u32 %r263, %r263, 0
	;}
	// end inline asm
	cvt.u64.u32 	%rd148, %r263;
	shl.b64 	%rd149, %rd148, 32;
	cvt.u64.u32 	%rd150, %r262;
	or.b64  	%rd151, %rd149, %rd150;
	setp.lt.u64 	%p20, %rd151, %rd4;
	selp.b64 	%rd152, 0, %rd4, %p20;
	sub.s64 	%rd153, %rd151, %rd152;
	cvt.u32.u64 	%r280, %rd153;
	and.b32  	%r396, %r23, %r280;
	and.b32  	%r397, %r396, 31;
	shl.b32 	%r398, %r390, %r397;
	shr.u32 	%r399, %r396, 5;
	add.s32 	%r400, %r399, %r4;
	mul.wide.u32 	%rd154, %r400, 4;
	add.s64 	%rd155, %rd1, %rd154;
	ld.global.u32 	%r401, [%rd155];
	or.b32  	%r402, %r401, %r398;
	st.global.u32 	[%rd155], %r402;
	{ .reg .b32 tmp; mov.b64 {tmp, %r281}, %rd153; }
	mov.u32 	%r276, %r372;
	mov.u32 	%r277, %r372;
	mov.u32 	%r278, %r372;
	mov.u32 	%r279, %r372;
	// begin inline asm
	{.reg .u32 treg1;
	.reg.u32 treg2; 
	mul.hi.u32 %r277, %r280, %r24;
	mul.lo.u32 %r278, %r281, %r25;
	mul.lo.u32 %r276, %r280, %r24; 
	mad.lo.cc.u32 %r277, %r280, %r25, %r277;
	madc.hi.cc.u32 %r278, %r280, %r25, %r278;
	madc.hi.u32 %r279, %r281, %r25, %r279;
	mad.lo.cc.u32 %r277, %r281, %r24, %r277;
	madc.hi.cc.u32 %r278, %r281, %r24, %r278;
	addc.u32 %r279, %r279, 0;
	mul.lo.u32 treg2, %r276, %r15;
	mad.lo.u32 treg2, %r277, %r14, treg2;
	mul.lo.u32 treg1, %r276, %r14;
	mad.hi.u32 treg2, %r276, %r14, treg2;
	add.u32 %r277, %r277, 1;
	mad.hi.cc.u32 %r277, treg1, %r12, %r277;
	madc.lo.cc.u32 %r278, treg2, %r13, %r278;
	madc.hi.cc.u32 %r279, treg2, %r13, %r279;
	mad.lo.cc.u32 %r277, treg1, %r13, %r277;
	madc.hi.cc.u32 %r278, treg1, %r13, %r278;
	addc.u32 %r279, %r279, 0;
	mad.lo.cc.u32 %r277, treg2, %r12, %r277;
	madc.hi.cc.u32 %r278, treg2, %r12, %r278;
	addc.u32 %r279, %r279, 0
	;}
	// end inline asm
	cvt.u64.u32 	%rd156, %r279;
	shl.b64 	%rd157, %rd156, 32;
	cvt.u64.u32 	%rd158, %r278;
	or.b64  	%rd159, %rd157, %rd158;
	setp.lt.u64 	%p21, %rd159, %rd4;
	selp.b64 	%rd160, 0, %rd4, %p21;
	sub.s64 	%rd161, %rd159, %rd160;
	cvt.u32.u64 	%r296, %rd161;
	and.b32  	%r403, %r23, %r296;
	and.b32  	%r404, %r403, 31;
	shl.b32 	%r405, %r390, %r404;
	shr.u32 	%r406, %r403, 5;
	add.s32 	%r407, %r406, %r4;
	mul.wide.u32 	%rd162, %r407, 4;
	add.s64 	%rd163, %rd1, %rd162;
	ld.global.u32 	%r408, [%rd163];
	or.b32  	%r409, %r408, %r405;
	st.global.u32 	[%rd163], %r409;
	{ .reg .b32 tmp; mov.b64 {tmp, %r297}, %rd161; }
	mov.u32 	%r292, %r372;
	mov.u32 	%r293, %r372;
	mov.u32 	%r294, %r372;
	mov.u32 	%r295, %r372;
	// begin inline asm
	{.reg .u32 treg1;
	.reg.u32 treg2; 
	mul.hi.u32 %r293, %r296, %r24;
	mul.lo.u32 %r294, %r297, %r25;
	mul.lo.u32 %r292, %r296, %r24; 
	mad.lo.cc.u32 %r293, %r296, %r25, %r293;
	madc.hi.cc.u32 %r294, %r296, %r25, %r294;
	madc.hi.u32 %r295, %r297, %r25, %r295;
	mad.lo.cc.u32 %r293, %r297, %r24, %r293;
	madc.hi.cc.u32 %r294, %r297, %r24, %r294;
	addc.u32 %r295, %r295, 0;
	mul.lo.u32 treg2, %r292, %r15;
	mad.lo.u32 treg2, %r293, %r14, treg2;
	mul.lo.u32 treg1, %r292, %r14;
	mad.hi.u32 treg2, %r292, %r14, treg2;
	add.u32 %r293, %r293, 1;
	mad.hi.cc.u32 %r293, treg1, %r12, %r293;
	madc.lo.cc.u32 %r294, treg2, %r13, %r294;
	madc.hi.cc.u32 %r295, treg2, %r13, %r295;
	mad.lo.cc.u32 %r293, treg1, %r13, %r293;
	madc.hi.cc.u32 %r294, treg1, %r13, %r294;
	addc.u32 %r295, %r295, 0;
	mad.lo.cc.u32 %r293, treg2, %r12, %r293;
	madc.hi.cc.u32 %r294, treg2, %r12, %r294;
	addc.u32 %r295, %r295, 0
	;}
	// end inline asm
	cvt.u64.u32 	%rd164, %r295;
	shl.b64 	%rd165, %rd164, 32;
	cvt.u64.u32 	%rd166, %r294;
	or.b64  	%rd167, %rd165, %rd166;
	setp.lt.u64 	%p22, %rd167, %rd4;
	selp.b64 	%rd168, 0, %rd4, %p22;
	sub.s64 	%rd169, %rd167, %rd168;
	cvt.u32.u64 	%r312, %rd169;
	and.b32  	%r410, %r23, %r312;
	and.b32  	%r411, %r410, 31;
	shl.b32 	%r412, %r390, %r411;
	shr.u32 	%r413, %r410, 5;
	add.s32 	%r414, %r413, %r4;
	mul.wide.u32 	%rd170, %r414, 4;
	add.s64 	%rd171, %rd1, %rd170;
	ld.global.u32 	%r415, [%rd171];
	or.b32  	%r416, %r415, %r412;
	st.global.u32 	[%rd171], %r416;
	{ .reg .b32 tmp; mov.b64 {tmp, %r313}, %rd169; }
	mov.u32 	%r308, %r372;
	mov.u32 	%r309, %r372;
	mov.u32 	%r310, %r372;
	mov.u32 	%r311, %r372;
	// begin inline asm
	{.reg .u32 treg1;
	.reg.u32 treg2; 
	mul.hi.u32 %r309, %r312, %r24;
	mul.lo.u32 %r310, %r313, %r25;
	mul.lo.u32 %r308, %r312, %r24; 
	mad.lo.cc.u32 %r309, %r312, %r25, %r309;
	madc.hi.cc.u32 %r310, %r312, %r25, %r310;
	madc.hi.u32 %r311, %r313, %r25, %r311;
	mad.lo.cc.u32 %r309, %r313, %r24, %r309;
	madc.hi.cc.u32 %r310, %r313, %r24, %r310;
	addc.u32 %r311, %r311, 0;
	mul.lo.u32 treg2, %r308, %r15;
	mad.lo.u32 treg2, %r309, %r14, treg2;
	mul.lo.u32 treg1, %r308, %r14;
	mad.hi.u32 treg2, %r308, %r14, treg2;
	add.u32 %r309, %r309, 1;
	mad.hi.cc.u32 %r309, treg1, %r12, %r309;
	madc.lo.cc.u32 %r310, treg2, %r13, %r310;
	madc.hi.cc.u32 %r311, treg2, %r13, %r311;
	mad.lo.cc.u32 %r309, treg1, %r13, %r309;
	madc.hi.cc.u32 %r310, treg1, %r13, %r310;
	addc.u32 %r311, %r311, 0;
	mad.lo.cc.u32 %r309, treg2, %r12, %r309;
	madc.hi.cc.u32 %r310, treg2, %r12, %r310;
	addc.u32 %r311, %r311, 0
	;}
	// end inline asm
	cvt.u64.u32 	%rd172, %r311;
	shl.b64 	%rd173, %rd172, 32;
	cvt.u64.u32 	%rd174, %r310;
	or.b64  	%rd175, %rd173, %rd174;
	setp.lt.u64 	%p23, %rd175, %rd4;
	selp.b64 	%rd176, 0, %rd4, %p23;
	sub.s64 	%rd177, %rd175, %rd176;
	cvt.u32.u64 	%r328, %rd177;
	and.b32  	%r417, %r23, %r328;
	and.b32  	%r418, %r417, 31;
	shl.b32 	%r419, %r390, %r418;
	shr.u32 	%r420, %r417, 5;
	add.s32 	%r421, %r420, %r4;
	mul.wide.u32 	%rd178, %r421, 4;
	add.s64 	%rd179, %rd1, %rd178;
	ld.global.u32 	%r422, [%rd179];
	or.b32  	%r423, %r422, %r419;
	st.global.u32 	[%rd179], %r423;
	{ .reg .b32 tmp; mov.b64 {tmp, %r329}, %rd177; }
	mov.u32 	%r324, %r372;
	mov.u32 	%r325, %r372;
	mov.u32 	%r326, %r372;
	mov.u32 	%r327, %r372;
	// begin inline asm
	{.reg .u32 treg1;
	.reg.u32 treg2; 
	mul.hi.u32 %r325, %r328, %r24;
	mul.lo.u32 %r326, %r329, %r25;
	mul.lo.u32 %r324, %r328, %r24; 
	mad.lo.cc.u32 %r325, %r328, %r25, %r325;
	madc.hi.cc.u32 %r326, %r328, %r25, %r326;
	madc.hi.u32 %r327, %r329, %r25, %r327;
	mad.lo.cc.u32 %r325, %r329, %r24, %r325;
	madc.hi.cc.u32 %r326, %r329, %r24, %r326;
	addc.u32 %r327, %r327, 0;
	mul.lo.u32 treg2, %r324, %r15;
	mad.lo.u32 treg2, %r325, %r14, treg2;
	mul.lo.u32 treg1, %r324, %r14;
	mad.hi.u32 treg2, %r324, %r14, treg2;
	add.u32 %r325, %r325, 1;
	mad.hi.cc.u32 %r325, treg1, %r12, %r325;
	madc.lo.cc.u32 %r326, treg2, %r13, %r326;
	madc.hi.cc.u32 %r327, treg2, %r13, %r327;
	mad.lo.cc.u32 %r325, treg1, %r13, %r325;
	madc.hi.cc.u32 %r326, treg1, %r13, %r326;
	addc.u32 %r327, %r327, 0;
	mad.lo.cc.u32 %r325, treg2, %r12, %r325;
	madc.hi.cc.u32 %r326, treg2, %r12, %r326;
	addc.u32 %r327, %r327, 0
	;}
	// end inline asm
	cvt.u64.u32 	%rd180, %r327;
	shl.b64 	%rd181, %rd180, 32;
	cvt.u64.u32 	%rd182, %r326;
	or.b64  	%rd183, %rd181, %rd182;
	setp.lt.u64 	%p24, %rd183, %rd4;
	selp.b64 	%rd184, 0, %rd4, %p24;
	sub.s64 	%rd185, %rd183, %rd184;
	cvt.u32.u64 	%r344, %rd185;
	and.b32  	%r424, %r23, %r344;
	and.b32  	%r425, %r424, 31;
	shl.b32 	%r426, %r390, %r425;
	shr.u32 	%r427, %r424, 5;
	add.s32 	%r428, %r427, %r4;
	mul.wide.u32 	%rd186, %r428, 4;
	add.s64 	%rd187, %rd1, %rd186;
	ld.global.u32 	%r429, [%rd187];
	or.b32  	%r430, %r429, %r426;
	st.global.u32 	[%rd187], %r430;
	{ .reg .b32 tmp; mov.b64 {tmp, %r345}, %rd185; }
	mov.u32 	%r340, %r372;
	mov.u32 	%r341, %r372;
	mov.u32 	%r342, %r372;
	mov.u32 	%r343, %r372;
	// begin inline asm
	{.reg .u32 treg1;
	.reg.u32 treg2; 
	mul.hi.u32 %r341, %r344, %r24;
	mul.lo.u32 %r342, %r345, %r25;
	mul.lo.u32 %r340, %r344, %r24; 
	mad.lo.cc.u32 %r341, %r344, %r25, %r341;
	madc.hi.cc.u32 %r342, %r344, %r25, %r342;
	madc.hi.u32 %r343, %r345, %r25, %r343;
	mad.lo.cc.u32 %r341, %r345, %r24, %r341;
	madc.hi.cc.u32 %r342, %r345, %r24, %r342;
	addc.u32 %r343, %r343, 0;
	mul.lo.u32 treg2, %r340, %r15;
	mad.lo.u32 treg2, %r341, %r14, treg2;
	mul.lo.u32 treg1, %r340, %r14;
	mad.hi.u32 treg2, %r340, %r14, treg2;
	add.u32 %r341, %r341, 1;
	mad.hi.cc.u32 %r341, treg1, %r12, %r341;
	madc.lo.cc.u32 %r342, treg2, %r13, %r342;
	madc.hi.cc.u32 %r343, treg2, %r13, %r343;
	mad.lo.cc.u32 %r341, treg1, %r13, %r341;
	madc.hi.cc.u32 %r342, treg1, %r13, %r342;
	addc.u32 %r343, %r343, 0;
	mad.lo.cc.u32 %r341, treg2, %r12, %r341;
	madc.hi.cc.u32 %r342, treg2, %r12, %r342;
	addc.u32 %r343, %r343, 0
	;}
	// end inline asm
	cvt.u64.u32 	%rd188, %r343;
	shl.b64 	%rd189, %rd188, 32;
	cvt.u64.u32 	%rd190, %r342;
	or.b64  	%rd191, %rd189, %rd190;
	setp.lt.u64 	%p25, %rd191, %rd4;
	selp.b64 	%rd192, 0, %rd4, %p25;
	sub.s64 	%rd193, %rd191, %rd192;
	cvt.u32.u64 	%r360, %rd193;
	and.b32  	%r431, %r23, %r360;
	and.b32  	%r432, %r431, 31;
	shl.b32 	%r433, %r390, %r432;
	shr.u32 	%r434, %r431, 5;
	add.s32 	%r435, %r434, %r4;
	mul.wide.u32 	%rd194, %r435, 4;
	add.s64 	%rd195, %rd1, %rd194;
	ld.global.u32 	%r436, [%rd195];
	or.b32  	%r437, %r436, %r433;
	st.global.u32 	[%rd195], %r437;
	{ .reg .b32 tmp; mov.b64 {tmp, %r361}, %rd193; }
	mov.u32 	%r356, %r372;
	mov.u32 	%r357, %r372;
	mov.u32 	%r358, %r372;
	mov.u32 	%r359, %r372;
	// begin inline asm
	{.reg .u32 treg1;
	.reg.u32 treg2; 
	mul.hi.u32 %r357, %r360, %r24;
	mul.lo.u32 %r358, %r361, %r25;
	mul.lo.u32 %r356, %r360, %r24; 
	mad.lo.cc.u32 %r357, %r360, %r25, %r357;
	madc.hi.cc.u32 %r358, %r360, %r25, %r358;
	madc.hi.u32 %r359, %r361, %r25, %r359;
	mad.lo.cc.u32 %r357, %r361, %r24, %r357;
	madc.hi.cc.u32 %r358, %r361, %r24, %r358;
	addc.u32 %r359, %r359, 0;
	mul.lo.u32 treg2, %r356, %r15;
	mad.lo.u32 treg2, %r357, %r14, treg2;
	mul.lo.u32 treg1, %r356, %r14;
	mad.hi.u32 treg2, %r356, %r14, treg2;
	add.u32 %r357, %r357, 1;
	mad.hi.cc.u32 %r357, treg1, %r12, %r357;
	madc.lo.cc.u32 %r358, treg2, %r13, %r358;
	madc.hi.cc.u32 %r359, treg2, %r13, %r359;
	mad.lo.cc.u32 %r357, treg1, %r13, %r357;
	madc.hi.cc.u32 %r358, treg1, %r13, %r358;
	addc.u32 %r359, %r359, 0;
	mad.lo.cc.u32 %r357, treg2, %r12, %r357;
	madc.hi.cc.u32 %r358, treg2, %r12, %r358;
	addc.u32 %r359, %r359, 0
	;}
	// end inline asm
	cvt.u64.u32 	%rd196, %r359;
	shl.b64 	%rd197, %rd196, 32;
	cvt.u64.u32 	%rd198, %r358;
	or.b64  	%rd199, %rd197, %rd198;
	setp.lt.u64 	%p26, %rd199, %rd4;
	selp.b64 	%rd200, 0, %rd4, %p26;
	sub.s64 	%rd201, %rd199, %rd200;
	cvt.u32.u64 	%r376, %rd201;
	and.b32  	%r438, %r23, %r376;
	and.b32  	%r439, %r438, 31;
	shl.b32 	%r440, %r390, %r439;
	shr.u32 	%r441, %r438, 5;
	add.s32 	%r442, %r441, %r4;
	mul.wide.u32 	%rd202, %r442, 4;
	add.s64 	%rd203, %rd1, %rd202;
	ld.global.u32 	%r443, [%rd203];
	or.b32  	%r444, %r443, %r440;
	st.global.u32 	[%rd203], %r444;
	{ .reg .b32 tmp; mov.b64 {tmp, %r377}, %rd201; }
	mov.u32 	%r373, %r372;
	mov.u32 	%r374, %r372;
	mov.u32 	%r375, %r372;
	// begin inline asm
	{.reg .u32 treg1;
	.reg.u32 treg2; 
	mul.hi.u32 %r373, %r376, %r24;
	mul.lo.u32 %r374, %r377, %r25;
	mul.lo.u32 %r372, %r376, %r24; 
	mad.lo.cc.u32 %r373, %r376, %r25, %r373;
	madc.hi.cc.u32 %r374, %r376, %r25, %r374;
	madc.hi.u32 %r375, %r377, %r25, %r375;
	mad.lo.cc.u32 %r373, %r377, %r24, %r373;
	madc.hi.cc.u32 %r374, %r377, %r24, %r374;
	addc.u32 %r375, %r375, 0;
	mul.lo.u32 treg2, %r372, %r15;
	mad.lo.u32 treg2, %r373, %r14, treg2;
	mul.lo.u32 treg1, %r372, %r14;
	mad.hi.u32 treg2, %r372, %r14, treg2;
	add.u32 %r373, %r373, 1;
	mad.hi.cc.u32 %r373, treg1, %r12, %r373;
	madc.lo.cc.u32 %r374, treg2, %r13, %r374;
	madc.hi.cc.u32 %r375, treg2, %r13, %r375;
	mad.lo.cc.u32 %r373, treg1, %r13, %r373;
	madc.hi.cc.u32 %r374, treg1, %r13, %r374;
	addc.u32 %r375, %r375, 0;
	mad.lo.cc.u32 %r373, treg2, %r12, %r373;
	madc.hi.cc.u32 %r374, treg2, %r12, %r374;
	addc.u32 %r375, %r375, 0
	;}
	// end inline asm
	cvt.u64.u32 	%rd204, %r375;
	shl.b64 	%rd205, %rd204, 32;
	cvt.u64.u32 	%rd206, %r374;
	or.b64  	%rd207, %rd205, %rd206;
	setp.lt.u64 	%p27, %rd207, %rd4;
	selp.b64 	%rd208, 0, %rd4, %p27;
	sub.s64 	%rd424, %rd207, %rd208;
	add.s32 	%r1020, %r1020, 8;
	setp.eq.s32 	%p28, %r1020, %r27;
	@%p28 bra 	$L__BB0_20;
	bra.uni 	$L__BB0_19;
$L__BB0_20:
	setp.eq.s32 	%p29, %r26, 0;
	@%p29 bra 	$L__BB0_28;
	and.b32  	%r30, %r1, 3;
	setp.lt.u32 	%p30, %r26, 4;
	@%p30 bra 	$L__BB0_23;
	cvt.u32.u64 	%r449, %rd424;
	and.b32  	%r509, %r23, %r449;
	and.b32  	%r510, %r509, 31;
	mov.b32 	%r511, 1;
	shl.b32 	%r512, %r511, %r510;
	shr.u32 	%r513, %r509, 5;
	add.s32 	%r514, %r513, %r4;
	mul.wide.u32 	%rd209, %r514, 4;
	add.s64 	%rd210, %rd1, %rd209;
	ld.global.u32 	%r515, [%rd210];
	or.b32  	%r516, %r515, %r512;
	st.global.u32 	[%rd210], %r516;
	{ .reg .b32 tmp; mov.b64 {tmp, %r450}, %rd424; }
	mov.b32 	%r493, 0;
	mov.u32 	%r445, %r493;
	mov.u32 	%r446, %r493;
	mov.u32 	%r447, %r493;
	mov.u32 	%r448, %r493;
	// begin inline asm
	{.reg .u32 treg1;
	.reg.u32 treg2; 
	mul.hi.u32 %r446, %r449, %r24;
	mul.lo.u32 %r447, %r450, %r25;
	mul.lo.u32 %r445, %r449, %r24; 
	mad.lo.cc.u32 %r446, %r449, %r25, %r446;
	madc.hi.cc.u32 %r447, %r449, %r25, %r447;
	madc.hi.u32 %r448, %r450, %r25, %r448;
	mad.lo.cc.u32 %r446, %r450, %r24, %r446;
	madc.hi.cc.u32 %r447, %r450, %r24, %r447;
	addc.u32 %r448, %r448, 0;
	mul.lo.u32 treg2, %r445, %r15;
	mad.lo.u32 treg2, %r446, %r14, treg2;
	mul.lo.u32 treg1, %r445, %r14;
	mad.hi.u32 treg2, %r445, %r14, treg2;
	add.u32 %r446, %r446, 1;
	mad.hi.cc.u32 %r446, treg1, %r12, %r446;
	madc.lo.cc.u32 %r447, treg2, %r13, %r447;
	madc.hi.cc.u32 %r448, treg2, %r13, %r448;
	mad.lo.cc.u32 %r446, treg1, %r13, %r446;
	madc.hi.cc.u32 %r447, treg1, %r13, %r447;
	addc.u32 %r448, %r448, 0;
	mad.lo.cc.u32 %r446, treg2, %r12, %r446;
	madc.hi.cc.u32 %r447, treg2, %r12, %r447;
	addc.u32 %r448, %r448, 0
	;}
	// end inline asm
	cvt.u64.u32 	%rd211, %r448;
	shl.b64 	%rd212, %rd211, 32;
	cvt.u64.u32 	%rd213, %r447;
	or.b64  	%rd214, %rd212, %rd213;
	setp.lt.u64 	%p31, %rd214, %rd4;
	selp.b64 	%rd215, 0, %rd4, %p31;
	sub.s64 	%rd216, %rd214, %rd215;
	cvt.u32.u64 	%r465, %rd216;
	and.b32  	%r517, %r23, %r465;
	and.b32  	%r518, %r517, 31;
	shl.b32 	%r519, %r511, %r518;
	shr.u32 	%r520, %r517, 5;
	add.s32 	%r521, %r520, %r4;
	mul.wide.u32 	%rd217, %r521, 4;
	add.s64 	%rd218, %rd1, %rd217;
	ld.global.u32 	%r522, [%rd218];
	or.b32  	%r523, %r522, %r519;
	st.global.u32 	[%rd218], %r523;
	{ .reg .b32 tmp; mov.b64 {tmp, %r466}, %rd216; }
	mov.u32 	%r461, %r493;
	mov.u32 	%r462, %r493;
	mov.u32 	%r463, %r493;
	mov.u32 	%r464, %r493;
	// begin inline asm
	{.reg .u32 treg1;
	.reg.u32 treg2; 
	mul.hi.u32 %r462, %r465, %r24;
	mul.lo.u32 %r463, %r466, %r25;
	mul.lo.u32 %r461, %r465, %r24; 
	mad.lo.cc.u32 %r462, %r465, %r25, %r462;
	madc.hi.cc.u32 %r463, %r465, %r25, %r463;
	madc.hi.u32 %r464, %r466, %r25, %r464;
	mad.lo.cc.u32 %r462, %r466, %r24, %r462;
	madc.hi.cc.u32 %r463, %r466, %r24, %r463;
	addc.u32 %r464, %r464, 0;
	mul.lo.u32 treg2, %r461, %r15;
	mad.lo.u32 treg2, %r462, %r14, treg2;
	mul.lo.u32 treg1, %r461, %r14;
	mad.hi.u32 treg2, %r461, %r14, treg2;
	add.u32 %r462, %r462, 1;
	mad.hi.cc.u32 %r462, treg1, %r12, %r462;
	madc.lo.cc.u32 %r463, treg2, %r13, %r463;
	madc.hi.cc.u32 %r464, treg2, %r13, %r464;
	mad.lo.cc.u32 %r462, treg1, %r13, %r462;
	madc.hi.cc.u32 %r463, treg1, %r13, %r463;
	addc.u32 %r464, %r464, 0;
	mad.lo.cc.u32 %r462, treg2, %r12, %r462;
	madc.hi.cc.u32 %r463, treg2, %r12, %r463;
	addc.u32 %r464, %r464, 0
	;}
	// end inline asm
	cvt.u64.u32 	%rd219, %r464;
	shl.b64 	%rd220, %rd219, 32;
	cvt.u64.u32 	%rd221, %r463;
	or.b64  	%rd222, %rd220, %rd221;
	setp.lt.u64 	%p32, %rd222, %rd4;
	selp.b64 	%rd223, 0, %rd4, %p32;
	sub.s64 	%rd224, %rd222, %rd223;
	cvt.u32.u64 	%r481, %rd224;
	and.b32  	%r524, %r23, %r481;
	and.b32  	%r525, %r524, 31;
	shl.b32 	%r526, %r511, %r525;
	shr.u32 	%r527, %r524, 5;
	add.s32 	%r528, %r527, %r4;
	mul.wide.u32 	%rd225, %r528, 4;
	add.s64 	%rd226, %rd1, %rd225;
	ld.global.u32 	%r529, [%rd226];
	or.b32  	%r530, %r529, %r526;
	st.global.u32 	[%rd226], %r530;
	{ .reg .b32 tmp; mov.b64 {tmp, %r482}, %rd224; }
	mov.u32 	%r477, %r493;
	mov.u32 	%r478, %r493;
	mov.u32 	%r479, %r493;
	mov.u32 	%r480, %r493;
	// begin inline asm
	{.reg .u32 treg1;
	.reg.u32 treg2; 
	mul.hi.u32 %r478, %r481, %r24;
	mul.lo.u32 %r479, %r482, %r25;
	mul.lo.u32 %r477, %r481, %r24; 
	mad.lo.cc.u32 %r478, %r481, %r25, %r478;
	madc.hi.cc.u32 %r479, %r481, %r25, %r479;
	madc.hi.u32 %r480, %r482, %r25, %r480;
	mad.lo.cc.u32 %r478, %r482, %r24, %r478;
	madc.hi.cc.u32 %r479, %r482, %r24, %r479;
	addc.u32 %r480, %r480, 0;
	mul.lo.u32 treg2, %r477, %r15;
	mad.lo.u32 treg2, %r478, %r14, treg2;
	mul.lo.u32 treg1, %r477, %r14;
	mad.hi.u32 treg2, %r477, %r14, treg2;
	add.u32 %r478, %r478, 1;
	mad.hi.cc.u32 %r478, treg1, %r12, %r478;
	madc.lo.cc.u32 %r479, treg2, %r13, %r479;
	madc.hi.cc.u32 %r480, treg2, %r13, %r480;
	mad.lo.cc.u32 %r478, treg1, %r13, %r478;
	madc.hi.cc.u32 %r479, treg1, %r13, %r479;
	addc.u32 %r480, %r480, 0;
	mad.lo.cc.u32 %r478, treg2, %r12, %r478;
	madc.hi.cc.u32 %r479, treg2, %r12, %r479;
	addc.u32 %r480, %r480, 0
	;}
	// end inline asm
	cvt.u64.u32 	%rd227, %r480;
	shl.b64 	%rd228, %rd227, 32;
	cvt.u64.u32 	%rd229, %r479;
	or.b64  	%rd230, %rd228, %rd229;
	setp.lt.u64 	%p33, %rd230, %rd4;
	selp.b64 	%rd231, 0, %rd4, %p33;
	sub.s64 	%rd232, %rd230, %rd231;
	cvt.u32.u64 	%r497, %rd232;
	and.b32  	%r531, %r23, %r497;
	and.b32  	%r532, %r531, 31;
	shl.b32 	%r533, %r511, %r532;
	shr.u32 	%r534, %r531, 5;
	add.s32 	%r535, %r534, %r4;
	mul.wide.u32 	%rd233, %r535, 4;
	add.s64 	%rd234, %rd1, %rd233;
	ld.global.u32 	%r536, [%rd234];
	or.b32  	%r537, %r536, %r533;
	st.global.u32 	[%rd234], %r537;
	{ .reg .b32 tmp; mov.b64 {tmp, %r498}, %rd232; }
	mov.u32 	%r494, %r493;
	mov.u32 	%r495, %r493;
	mov.u32 	%r496, %r493;
	// begin inline asm
	{.reg .u32 treg1;
	.reg.u32 treg2; 
	mul.hi.u32 %r494, %r497, %r24;
	mul.lo.u32 %r495, %r498, %r25;
	mul.lo.u32 %r493, %r497, %r24; 
	mad.lo.cc.u32 %r494, %r497, %r25, %r494;
	madc.hi.cc.u32 %r495, %r497, %r25, %r495;
	madc.hi.u32 %r496, %r498, %r25, %r496;
	mad.lo.cc.u32 %r494, %r498, %r24, %r494;
	madc.hi.cc.u32 %r495, %r498, %r24, %r495;
	addc.u32 %r496, %r496, 0;
	mul.lo.u32 treg2, %r493, %r15;
	mad.lo.u32 treg2, %r494, %r14, treg2;
	mul.lo.u32 treg1, %r493, %r14;
	mad.hi.u32 treg2, %r493, %r14, treg2;
	add.u32 %r494, %r494, 1;
	mad.hi.cc.u32 %r494, treg1, %r12, %r494;
	madc.lo.cc.u32 %r495, treg2, %r13, %r495;
	madc.hi.cc.u32 %r496, treg2, %r13, %r496;
	mad.lo.cc.u32 %r494, treg1, %r13, %r494;
	madc.hi.cc.u32 %r495, treg1, %r13, %r495;
	addc.u32 %r496, %r496, 0;
	mad.lo.cc.u32 %r494, treg2, %r12, %r494;
	madc.hi.cc.u32 %r495, treg2, %r12, %r495;
	addc.u32 %r496, %r496, 0
	;}
	// end inline asm
	cvt.u64.u32 	%rd235, %r496;
	shl.b64 	%rd236, %rd235, 32;
	cvt.u64.u32 	%rd237, %r495;
	or.b64  	%rd238, %rd236, %rd237;
	setp.lt.u64 	%p34, %rd238, %rd4;
	selp.b64 	%rd239, 0, %rd4, %p34;
	sub.s64 	%rd424, %rd238, %rd239;
$L__BB0_23:
	setp.eq.s32 	%p35, %r30, 0;
	@%p35 bra 	$L__BB0_28;
	setp.eq.s32 	%p36, %r30, 1;
	@%p36 bra 	$L__BB0_26;
	cvt.u32.u64 	%r542, %rd424;
	and.b32  	%r570, %r23, %r542;
	and.b32  	%r571, %r570, 31;
	mov.b32 	%r572, 1;
	shl.b32 	%r573, %r572, %r571;
	shr.u32 	%r574, %r570, 5;
	add.s32 	%r575, %r574, %r4;
	mul.wide.u32 	%rd240, %r575, 4;
	add.s64 	%rd241, %rd1, %rd240;
	ld.global.u32 	%r576, [%rd241];
	or.b32  	%r577, %r576, %r573;
	st.global.u32 	[%rd241], %r577;
	{ .reg .b32 tmp; mov.b64 {tmp, %r543}, %rd424; }
	mov.b32 	%r554, 0;
	mov.u32 	%r538, %r554;
	mov.u32 	%r539, %r554;
	mov.u32 	%r540, %r554;
	mov.u32 	%r541, %r554;
	// begin inline asm
	{.reg .u32 treg1;
	.reg.u32 treg2; 
	mul.hi.u32 %r539, %r542, %r24;
	mul.lo.u32 %r540, %r543, %r25;
	mul.lo.u32 %r538, %r542, %r24; 
	mad.lo.cc.u32 %r539, %r542, %r25, %r539;
	madc.hi.cc.u32 %r540, %r542, %r25, %r540;
	madc.hi.u32 %r541, %r543, %r25, %r541;
	mad.lo.cc.u32 %r539, %r543, %r24, %r539;
	madc.hi.cc.u32 %r540, %r543, %r24, %r540;
	addc.u32 %r541, %r541, 0;
	mul.lo.u32 treg2, %r538, %r15;
	mad.lo.u32 treg2, %r539, %r14, treg2;
	mul.lo.u32 treg1, %r538, %r14;
	mad.hi.u32 treg2, %r538, %r14, treg2;
	add.u32 %r539, %r539, 1;
	mad.hi.cc.u32 %r539, treg1, %r12, %r539;
	madc.lo.cc.u32 %r540, treg2, %r13, %r540;
	madc.hi.cc.u32 %r541, treg2, %r13, %r541;
	mad.lo.cc.u32 %r539, treg1, %r13, %r539;
	madc.hi.cc.u32 %r540, treg1, %r13, %r540;
	addc.u32 %r541, %r541, 0;
	mad.lo.cc.u32 %r539, treg2, %r12, %r539;
	madc.hi.cc.u32 %r540, treg2, %r12, %r540;
	addc.u32 %r541, %r541, 0
	;}
	// end inline asm
	cvt.u64.u32 	%rd242, %r541;
	shl.b64 	%rd243, %rd242, 32;
	cvt.u64.u32 	%rd244, %r540;
	or.b64  	%rd245, %rd243, %rd244;
	setp.lt.u64 	%p37, %rd245, %rd4;
	selp.b64 	%rd246, 0, %rd4, %p37;
	sub.s64 	%rd247, %rd245, %rd246;
	cvt.u32.u64 	%r558, %rd247;
	and.b32  	%r578, %r23, %r558;
	and.b32  	%r579, %r578, 31;
	shl.b32 	%r580, %r572, %r579;
	shr.u32 	%r581, %r578, 5;
	add.s32 	%r582, %r581, %r4;
	mul.wide.u32 	%rd248, %r582, 4;
	add.s64 	%rd249, %rd1, %rd248;
	ld.global.u32 	%r583, [%rd249];
	or.b32  	%r584, %r583, %r580;
	st.global.u32 	[%rd249], %r584;
	{ .reg .b32 tmp; mov.b64 {tmp, %r559}, %rd247; }
	mov.u32 	%r555, %r554;
	mov.u32 	%r556, %r554;
	mov.u32 	%r557, %r554;
	// begin inline asm
	{.reg .u32 treg1;
	.reg.u32 treg2; 
	mul.hi.u32 %r555, %r558, %r24;
	mul.lo.u32 %r556, %r559, %r25;
	mul.lo.u32 %r554, %r558, %r24; 
	mad.lo.cc.u32 %r555, %r558, %r25, %r555;
	madc.hi.cc.u32 %r556, %r558, %r25, %r556;
	madc.hi.u32 %r557, %r559, %r25, %r557;
	mad.lo.cc.u32 %r555, %r559, %r24, %r555;
	madc.hi.cc.u32 %r556, %r559, %r24, %r556;
	addc.u32 %r557, %r557, 0;
	mul.lo.u32 treg2, %r554, %r15;
	mad.lo.u32 treg2, %r555, %r14, treg2;
	mul.lo.u32 treg1, %r554, %r14;
	mad.hi.u32 treg2, %r554, %r14, treg2;
	add.u32 %r555, %r555, 1;
	mad.hi.cc.u32 %r555, treg1, %r12, %r555;
	madc.lo.cc.u32 %r556, treg2, %r13, %r556;
	madc.hi.cc.u32 %r557, treg2, %r13, %r557;
	mad.lo.cc.u32 %r555, treg1, %r13, %r555;
	madc.hi.cc.u32 %r556, treg1, %r13, %r556;
	addc.u32 %r557, %r557, 0;
	mad.lo.cc.u32 %r555, treg2, %r12, %r555;
	madc.hi.cc.u32 %r556, treg2, %r12, %r556;
	addc.u32 %r557, %r557, 0
	;}
	// end inline asm
	cvt.u64.u32 	%rd250, %r557;
	shl.b64 	%rd251, %rd250, 32;
	cvt.u64.u32 	%rd252, %r556;
	or.b64  	%rd253, %rd251, %rd252;
	setp.lt.u64 	%p38, %rd253, %rd4;
	selp.b64 	%rd254, 0, %rd4, %p38;
	sub.s64 	%rd424, %rd253, %rd254;
$L__BB0_26:
	and.b32  	%r585, %r1, 1;
	setp.eq.b32 	%p39, %r585, 1;
	not.pred 	%p40, %p39;
	@%p40 bra 	$L__BB0_28;
	cvt.u32.u64 	%r586, %rd424;
	and.b32  	%r587, %r23, %r586;
	and.b32  	%r588, %r587, 30;
	mov.b32 	%r589, 1;
	shl.b32 	%r590, %r589, %r588;
	shr.u32 	%r591, %r587, 5;
	add.s32 	%r592, %r591, %r4;
	mul.wide.u32 	%rd255, %r592, 4;
	add.s64 	%rd256, %rd1, %rd255;
	ld.global.u32 	%r593, [%rd256];
	or.b32  	%r594, %r593, %r590;
	st.global.u32 	[%rd256], %r594;
$L__BB0_28:
	mov.b32 	%r1021, 0;
	mov.u32 	%r1025, %r1021;
	mov.u64 	%rd425, %rd408;
$L__BB0_29:
	cvt.u32.u64 	%r38, %rd425;
	and.b32  	%r596, %r23, %r38;
	and.b32  	%r597, %r38, -65536;
	or.b32  	%r1024, %r597, 32767;
	add.s32 	%r598, %r596, %r3;
	mul.wide.u32 	%rd257, %r598, 4;
	add.s64 	%rd37, %rd2, %rd257;
	ld.global.u32 	%r40, [%rd37];
	setp.eq.s32 	%p41, %r40, 0;
	@%p41 bra 	$L__BB0_32;
$L__BB0_30:
	mov.u32 	%r41, %r1025;
	shr.s32 	%r599, %r41, 5;
	add.s32 	%r600, %r599, %r4;
	mul.wide.s32 	%rd258, %r600, 4;
	add.s64 	%rd259, %rd1, %rd258;
	ld.global.u32 	%r601, [%rd259];
	and.b32  	%r602, %r41, 31;
	shr.u32 	%r603, %r601, %r602;
	and.b32  	%r604, %r603, 1;
	setp.eq.b32 	%p42, %r604, 1;
	add.s32 	%r1025, %r41, 1;
	@%p42 bra 	$L__BB0_30;
	and.b32  	%r605, %r1024, -65536;
	and.b32  	%r606, %r40, 32767;
	or.b32  	%r607, %r605, %r606;
	or.b32  	%r608, %r607, 32768;
	add.s32 	%r609, %r41, %r3;
	mul.wide.s32 	%rd260, %r609, 4;
	add.s64 	%rd261, %rd2, %rd260;
	st.global.u32 	[%rd261], %r608;
	and.b32  	%r610, %r40, -65536;
	add.s32 	%r1024, %r41, %r610;
$L__BB0_32:
	st.global.u32 	[%rd37], %r1024;
	{ .reg .b32 tmp; mov.b64 {tmp, %r616}, %rd425; }
	mov.b32 	%r611, 0;
	mov.u32 	%r612, %r611;
	mov.u32 	%r613, %r611;
	mov.u32 	%r614, %r611;
	// begin inline asm
	{.reg .u32 treg1;
	.reg.u32 treg2; 
	mul.hi.u32 %r612, %r38, %r24;
	mul.lo.u32 %r613, %r616, %r25;
	mul.lo.u32 %r611, %r38, %r24; 
	mad.lo.cc.u32 %r612, %r38, %r25, %r612;
	madc.hi.cc.u32 %r613, %r38, %r25, %r613;
	madc.hi.u32 %r614, %r616, %r25, %r614;
	mad.lo.cc.u32 %r612, %r616, %r24, %r612;
	madc.hi.cc.u32 %r613, %r616, %r24, %r613;
	addc.u32 %r614, %r614, 0;
	mul.lo.u32 treg2, %r611, %r15;
	mad.lo.u32 treg2, %r612, %r14, treg2;
	mul.lo.u32 treg1, %r611, %r14;
	mad.hi.u32 treg2, %r611, %r14, treg2;
	add.u32 %r612, %r612, 1;
	mad.hi.cc.u32 %r612, treg1, %r12, %r612;
	madc.lo.cc.u32 %r613, treg2, %r13, %r613;
	madc.hi.cc.u32 %r614, treg2, %r13, %r614;
	mad.lo.cc.u32 %r612, treg1, %r13, %r612;
	madc.hi.cc.u32 %r613, treg1, %r13, %r613;
	addc.u32 %r614, %r614, 0;
	mad.lo.cc.u32 %r612, treg2, %r12, %r612;
	madc.hi.cc.u32 %r613, treg2, %r12, %r613;
	addc.u32 %r614, %r614, 0
	;}
	// end inline asm
	cvt.u64.u32 	%rd262, %r614;
	shl.b64 	%rd263, %rd262, 32;
	cvt.u64.u32 	%rd264, %r613;
	or.b64  	%rd265, %rd263, %rd264;
	setp.lt.u64 	%p43, %rd265, %rd4;
	selp.b64 	%rd266, 0, %rd4, %p43;
	sub.s64 	%rd425, %rd265, %rd266;
	add.s32 	%r1021, %r1021, 1;
	setp.eq.s32 	%p44, %r1021, %r1;
	@%p44 bra 	$L__BB0_33;
	bra.uni 	$L__BB0_29;
$L__BB0_33:
	setp.lt.u32 	%p45, %r1, 2;
	mov.u64 	%rd429, %rd419;
	@%p45 bra 	$L__BB0_40;
	clz.b32 	%r627, %r1;
	sub.s32 	%r628, 31, %r627;
	max.s32 	%r33, %r628, 1;
	and.b32  	%r34, %r33, 3;
	setp.lt.u32 	%p46, %r1, 16;
	mov.u64 	%rd429, %rd419;
	@%p46 bra 	$L__BB0_37;
	and.b32  	%r35, %r33, 124;
	mov.b32 	%r1027, 0;
	mov.u64 	%rd429, %rd419;
$L__BB0_36:
	cvt.u32.u64 	%r636, %rd429;
	{ .reg .b32 tmp; mov.b64 {tmp, %r637}, %rd429; }
	mov.b32 	%r678, 0;
	mov.u32 	%r630, %r678;
	mov.u32 	%r631, %r678;
	mov.u32 	%r632, %r678;
	mov.u32 	%r633, %r678;
	// begin inline asm
	{.reg .u32 treg1;
	.reg.u32 treg2; 
	mul.hi.u32 %r631, %r636, %r636;
	mul.lo.u32 %r632, %r637, %r637;
	mul.lo.u32 %r630, %r636, %r636; 
	mad.lo.cc.u32 %r631, %r636, %r637, %r631;
	madc.hi.cc.u32 %r632, %r636, %r637, %r632;
	madc.hi.u32 %r633, %r637, %r637, %r633;
	mad.lo.cc.u32 %r631, %r637, %r636, %r631;
	madc.hi.cc.u32 %r632, %r637, %r636, %r632;
	addc.u32 %r633, %r633, 0;
	mul.lo.u32 treg2, %r630, %r15;
	mad.lo.u32 treg2, %r631, %r14, treg2;
	mul.lo.u32 treg1, %r630, %r14;
	mad.hi.u32 treg2, %r630, %r14, treg2;
	add.u32 %r631, %r631, 1;
	mad.hi.cc.u32 %r631, treg1, %r12, %r631;
	madc.lo.cc.u32 %r632, treg2, %r13, %r632;
	madc.hi.cc.u32 %r633, treg2, %r13, %r633;
	mad.lo.cc.u32 %r631, treg1, %r13, %r631;
	madc.hi.cc.u32 %r632, treg1, %r13, %r632;
	addc.u32 %r633, %r633, 0;
	mad.lo.cc.u32 %r631, treg2, %r12, %r631;
	madc.hi.cc.u32 %r632, treg2, %r12, %r632;
	addc.u32 %r633, %r633, 0
	;}
	// end inline asm
	cvt.u64.u32 	%rd268, %r633;
	shl.b64 	%rd269, %rd268, 32;
	cvt.u64.u32 	%rd270, %r632;
	or.b64  	%rd271, %rd269, %rd270;
	setp.lt.u64 	%p47, %rd271, %rd4;
	selp.b64 	%rd272, 0, %rd4, %p47;
	sub.s64 	%rd273, %rd271, %rd272;
	cvt.u32.u64 	%r652, %rd273;
	{ .reg .b32 tmp; mov.b64 {tmp, %r653}, %rd273; }
	mov.u32 	%r646, %r678;
	mov.u32 	%r647, %r678;
	mov.u32 	%r648, %r678;
	mov.u32 	%r649, %r678;
	// begin inline asm
	{.reg .u32 treg1;
	.reg.u32 treg2; 
	mul.hi.u32 %r647, %r652, %r652;
	mul.lo.u32 %r648, %r653, %r653;
	mul.lo.u32 %r646, %r652, %r652; 
	mad.lo.cc.u32 %r647, %r652, %r653, %r647;
	madc.hi.cc.u32 %r648, %r652, %r653, %r648;
	madc.hi.u32 %r649, %r653, %r653, %r649;
	mad.lo.cc.u32 %r647, %r653, %r652, %r647;
	madc.hi.cc.u32 %r648, %r653, %r652, %r648;
	addc.u32 %r649, %r649, 0;
	mul.lo.u32 treg2, %r646, %r15;
	mad.lo.u32 treg2, %r647, %r14, treg2;
	mul.lo.u32 treg1, %r646, %r14;
	mad.hi.u32 treg2, %r646, %r14, treg2;
	add.u32 %r647, %r647, 1;
	mad.hi.cc.u32 %r647, treg1, %r12, %r647;
	madc.lo.cc.u32 %r648, treg2, %r13, %r648;
	madc.hi.cc.u32 %r649, treg2, %r13, %r649;
	mad.lo.cc.u32 %r647, treg1, %r13, %r647;
	madc.hi.cc.u32 %r648, treg1, %r13, %r648;
	addc.u32 %r649, %r649, 0;
	mad.lo.cc.u32 %r647, treg2, %r12, %r647;
	madc.hi.cc.u32 %r648, treg2, %r12, %r648;
	addc.u32 %r649, %r649, 0
	;}
	// end inline asm
	cvt.u64.u32 	%rd274, %r649;
	shl.b64 	%rd275, %rd274, 32;
	cvt.u64.u32 	%rd276, %r648;
	or.b64  	%rd277, %rd275, %rd276;
	setp.lt.u64 	%p48, %rd277, %rd4;
	selp.b64 	%rd278, 0, %rd4, %p48;
	sub.s64 	%rd279, %rd277, %rd278;
	cvt.u32.u64 	%r668, %rd279;
	{ .reg .b32 tmp; mov.b64 {tmp, %r669}, %rd279; }
	mov.u32 	%r662, %r678;
	mov.u32 	%r663, %r678;
	mov.u32 	%r664, %r678;
	mov.u32 	%r665, %r678;
	// begin inline asm
	{.reg .u32 treg1;
	.reg.u32 treg2; 
	mul.hi.u32 %r663, %r668, %r668;
	mul.lo.u32 %r664, %r669, %r669;
	mul.lo.u32 %r662, %r668, %r668; 
	mad.lo.cc.u32 %r663, %r668, %r669, %r663;
	madc.hi.cc.u32 %r664, %r668, %r669, %r664;
	madc.hi.u32 %r665, %r669, %r669, %r665;
	mad.lo.cc.u32 %r663, %r669, %r668, %r663;
	madc.hi.cc.u32 %r664, %r669, %r668, %r664;
	addc.u32 %r665, %r665, 0;
	mul.lo.u32 treg2, %r662, %r15;
	mad.lo.u32 treg2, %r663, %r14, treg2;
	mul.lo.u32 treg1, %r662, %r14;
	mad.hi.u32 treg2, %r662, %r14, treg2;
	add.u32 %r663, %r663, 1;
	mad.hi.cc.u32 %r663, treg1, %r12, %r663;
	madc.lo.cc.u32 %r664, treg2, %r13, %r664;
	madc.hi.cc.u32 %r665, treg2, %r13, %r665;
	mad.lo.cc.u32 %r663, treg1, %r13, %r663;
	madc.hi.cc.u32 %r664, treg1, %r13, %r664;
	addc.u32 %r665, %r665, 0;
	mad.lo.cc.u32 %r663, treg2, %r12, %r663;
	madc.hi.cc.u32 %r664, treg2, %r12, %r664;
	addc.u32 %r665, %r665, 0
	;}
	// end inline asm
	cvt.u64.u32 	%rd280, %r665;
	shl.b64 	%rd281, %rd280, 32;
	cvt.u64.u32 	%rd282, %r664;
	or.b64  	%rd283, %rd281, %rd282;
	setp.lt.u64 	%p49, %rd283, %rd4;
	selp.b64 	%rd284, 0, %rd4, %p49;
	sub.s64 	%rd285, %rd283, %rd284;
	cvt.u32.u64 	%r684, %rd285;
	{ .reg .b32 tmp; mov.b64 {tmp, %r685}, %rd285; }
	mov.u32 	%r679, %r678;
	mov.u32 	%r680, %r678;
	mov.u32 	%r681, %r678;
	// begin inline asm
	{.reg .u32 treg1;
	.reg.u32 treg2; 
	mul.hi.u32 %r679, %r684, %r684;
	mul.lo.u32 %r680, %r685, %r685;
	mul.lo.u32 %r678, %r684, %r684; 
	mad.lo.cc.u32 %r679, %r684, %r685, %r679;
	madc.hi.cc.u32 %r680, %r684, %r685, %r680;
	madc.hi.u32 %r681, %r685, %r685, %r681;
	mad.lo.cc.u32 %r679, %r685, %r684, %r679;
	madc.hi.cc.u32 %r680, %r685, %r684, %r680;
	addc.u32 %r681, %r681, 0;
	mul.lo.u32 treg2, %r678, %r15;
	mad.lo.u32 treg2, %r679, %r14, treg2;
	mul.lo.u32 treg1, %r678, %r14;
	mad.hi.u32 treg2, %r678, %r14, treg2;
	add.u32 %r679, %r679, 1;
	mad.hi.cc.u32 %r679, treg1, %r12, %r679;
	madc.lo.cc.u32 %r680, treg2, %r13, %r680;
	madc.hi.cc.u32 %r681, treg2, %r13, %r681;
	mad.lo.cc.u32 %r679, treg1, %r13, %r679;
	madc.hi.cc.u32 %r680, treg1, %r13, %r680;
	addc.u32 %r681, %r681, 0;
	mad.lo.cc.u32 %r679, treg2, %r12, %r679;
	madc.hi.cc.u32 %r680, treg2, %r12, %r680;
	addc.u32 %r681, %r681, 0
	;}
	// end inline asm
	cvt.u64.u32 	%rd286, %r681;
	shl.b64 	%rd287, %rd286, 32;
	cvt.u64.u32 	%rd288, %r680;
	or.b64  	%rd289, %rd287, %rd288;
	setp.lt.u64 	%p50, %rd289, %rd4;
	selp.b64 	%rd290, 0, %rd4, %p50;
	sub.s64 	%rd429, %rd289, %rd290;
	add.s32 	%r1027, %r1027, 4;
	setp.eq.s32 	%p51, %r1027, %r35;
	@%p51 bra 	$L__BB0_37;
	bra.uni 	$L__BB0_36;
$L__BB0_37:
	setp.eq.s32 	%p52, %r34, 0;
	@%p52 bra 	$L__BB0_40;
	mov.b32 	%r1026, 0;
$L__BB0_39:
	.pragma "nounroll";
	cvt.u32.u64 	%r701, %rd429;
	{ .reg .b32 tmp; mov.b64 {tmp, %r702}, %rd429; }
	mov.b32 	%r695, 0;
	mov.u32 	%r696, %r695;
	mov.u32 	%r697, %r695;
	mov.u32 	%r698, %r695;
	// begin inline asm
	{.reg .u32 treg1;
	.reg.u32 treg2; 
	mul.hi.u32 %r696, %r701, %r701;
	mul.lo.u32 %r697, %r702, %r702;
	mul.lo.u32 %r695, %r701, %r701; 
	mad.lo.cc.u32 %r696, %r701, %r702, %r696;
	madc.hi.cc.u32 %r697, %r701, %r702, %r697;
	madc.hi.u32 %r698, %r702, %r702, %r698;
	mad.lo.cc.u32 %r696, %r702, %r701, %r696;
	madc.hi.cc.u32 %r697, %r702, %r701, %r697;
	addc.u32 %r698, %r698, 0;
	mul.lo.u32 treg2, %r695, %r15;
	mad.lo.u32 treg2, %r696, %r14, treg2;
	mul.lo.u32 treg1, %r695, %r14;
	mad.hi.u32 treg2, %r695, %r14, treg2;
	add.u32 %r696, %r696, 1;
	mad.hi.cc.u32 %r696, treg1, %r12, %r696;
	madc.lo.cc.u32 %r697, treg2, %r13, %r697;
	madc.hi.cc.u32 %r698, treg2, %r13, %r698;
	mad.lo.cc.u32 %r696, treg1, %r13, %r696;
	madc.hi.cc.u32 %r697, treg1, %r13, %r697;
	addc.u32 %r698, %r698, 0;
	mad.lo.cc.u32 %r696, treg2, %r12, %r696;
	madc.hi.cc.u32 %r697, treg2, %r12, %r697;
	addc.u32 %r698, %r698, 0
	;}
	// end inline asm
	cvt.u64.u32 	%rd291, %r698;
	shl.b64 	%rd292, %rd291, 32;
	cvt.u64.u32 	%rd293, %r697;
	or.b64  	%rd294, %rd292, %rd293;
	setp.lt.u64 	%p53, %rd294, %rd4;
	selp.b64 	%rd295, 0, %rd4, %p53;
	sub.s64 	%rd429, %rd294, %rd295;
	add.s32 	%r1026, %r1026, 1;
	setp.ne.s32 	%p54, %r1026, %r34;
	@%p54 bra 	$L__BB0_39;
$L__BB0_40:
	ld.const.u32 	%r49, [tMin];
	setp.lt.s32 	%p55, %r49, 1;
	mov.u64 	%rd435, %rd408;
	@%p55 bra 	$L__BB0_47;
	cvt.u32.u64 	%r50, %rd429;
	{ .reg .b32 tmp; mov.b64 {tmp, %r51}, %rd429; }
	and.b32  	%r52, %r49, 3;
	setp.lt.u32 	%p56, %r49, 4;
	mov.u64 	%rd435, %rd408;
	@%p56 bra 	$L__BB0_44;
	and.b32  	%r53, %r49, 2147483644;
	mov.b32 	%r1028, 0;
	mov.u64 	%rd435, %rd408;
$L__BB0_43:
	cvt.u32.u64 	%r716, %rd435;
	{ .reg .b32 tmp; mov.b64 {tmp, %r717}, %rd435; }
	mov.b32 	%r760, 0;
	mov.u32 	%r712, %r760;
	mov.u32 	%r713, %r760;
	mov.u32 	%r714, %r760;
	mov.u32 	%r715, %r760;
	// begin inline asm
	{.reg .u32 treg1;
	.reg.u32 treg2; 
	mul.hi.u32 %r713, %r716, %r50;
	mul.lo.u32 %r714, %r717, %r51;
	mul.lo.u32 %r712, %r716, %r50; 
	mad.lo.cc.u32 %r713, %r716, %r51, %r713;
	madc.hi.cc.u32 %r714, %r716, %r51, %r714;
	madc.hi.u32 %r715, %r717, %r51, %r715;
	mad.lo.cc.u32 %r713, %r717, %r50, %r713;
	madc.hi.cc.u32 %r714, %r717, %r50, %r714;
	addc.u32 %r715, %r715, 0;
	mul.lo.u32 treg2, %r712, %r15;
	mad.lo.u32 treg2, %r713, %r14, treg2;
	mul.lo.u32 treg1, %r712, %r14;
	mad.hi.u32 treg2, %r712, %r14, treg2;
	add.u32 %r713, %r713, 1;
	mad.hi.cc.u32 %r713, treg1, %r12, %r713;
	madc.lo.cc.u32 %r714, treg2, %r13, %r714;
	madc.hi.cc.u32 %r715, treg2, %r13, %r715;
	mad.lo.cc.u32 %r713, treg1, %r13, %r713;
	madc.hi.cc.u32 %r714, treg1, %r13, %r714;
	addc.u32 %r715, %r715, 0;
	mad.lo.cc.u32 %r713, treg2, %r12, %r713;
	madc.hi.cc.u32 %r714, treg2, %r12, %r714;
	addc.u32 %r715, %r715, 0
	;}
	// end inline asm
	cvt.u64.u32 	%rd297, %r715;
	shl.b64 	%rd298, %rd297, 32;
	cvt.u64.u32 	%rd299, %r714;
	or.b64  	%rd300, %rd298, %rd299;
	setp.lt.u64 	%p57, %rd300, %rd4;
	selp.b64 	%rd301, 0, %rd4, %p57;
	sub.s64 	%rd302, %rd300, %rd301;
	cvt.u32.u64 	%r732, %rd302;
	{ .reg .b32 tmp; mov.b64 {tmp, %r733}, %rd302; }
	mov.u32 	%r728, %r760;
	mov.u32 	%r729, %r760;
	mov.u32 	%r730, %r760;
	mov.u32 	%r731, %r760;
	// begin inline asm
	{.reg .u32 treg1;
	.reg.u32 treg2; 
	mul.hi.u32 %r729, %r732, %r50;
	mul.lo.u32 %r730, %r733, %r51;
	mul.lo.u32 %r728, %r732, %r50; 
	mad.lo.cc.u32 %r729, %r732, %r51, %r729;
	madc.hi.cc.u32 %r730, %r732, %r51, %r730;
	madc.hi.u32 %r731, %r733, %r51, %r731;
	mad.lo.cc.u32 %r729, %r733, %r50, %r729;
	madc.hi.cc.u32 %r730, %r733, %r50, %r730;
	addc.u32 %r731, %r731, 0;
	mul.lo.u32 treg2, %r728, %r15;
	mad.lo.u32 treg2, %r729, %r14, treg2;
	mul.lo.u32 treg1, %r728, %r14;
	mad.hi.u32 treg2, %r728, %r14, treg2;
	add.u32 %r729, %r729, 1;
	mad.hi.cc.u32 %r729, treg1, %r12, %r729;
	madc.lo.cc.u32 %r730, treg2, %r13, %r730;
	madc.hi.cc.u32 %r731, treg2, %r13, %r731;
	mad.lo.cc.u32 %r729, treg1, %r13, %r729;
	madc.hi.cc.u32 %r730, treg1, %r13, %r730;
	addc.u32 %r731, %r731, 0;
	mad.lo.cc.u32 %r729, treg2, %r12, %r729;
	madc.hi.cc.u32 %r730, treg2, %r12, %r730;
	addc.u32 %r731, %r731, 0
	;}
	// end inline asm
	cvt.u64.u32 	%rd303, %r731;
	shl.b64 	%rd304, %rd303, 32;
	cvt.u64.u32 	%rd305, %r730;
	or.b64  	%rd306, %rd304, %rd305;
	setp.lt.u64 	%p58, %rd306, %rd4;
	selp.b64 	%rd307, 0, %rd4, %p58;
	sub.s64 	%rd308, %rd306, %rd307;
	cvt.u32.u64 	%r748, %rd308;
	{ .reg .b32 tmp; mov.b64 {tmp, %r749}, %rd308; }
	mov.u32 	%r744, %r760;
	mov.u32 	%r745, %r760;
	mov.u32 	%r746, %r760;
	mov.u32 	%r747, %r760;
	// begin inline asm
	{.reg .u32 treg1;
	.reg.u32 treg2; 
	mul.hi.u32 %r745, %r748, %r50;
	mul.lo.u32 %r746, %r749, %r51;
	mul.lo.u32 %r744, %r748, %r50; 
	mad.lo.cc.u32 %r745, %r748, %r51, %r745;
	madc.hi.cc.u32 %r746, %r748, %r51, %r746;
	madc.hi.u32 %r747, %r749, %r51, %r747;
	mad.lo.cc.u32 %r745, %r749, %r50, %r745;
	madc.hi.cc.u32 %r746, %r749, %r50, %r746;
	addc.u32 %r747, %r747, 0;
	mul.lo.u32 treg2, %r744, %r15;
	mad.lo.u32 treg2, %r745, %r14, treg2;
	mul.lo.u32 treg1, %r744, %r14;
	mad.hi.u32 treg2, %r744, %r14, treg2;
	add.u32 %r745, %r745, 1;
	mad.hi.cc.u32 %r745, treg1, %r12, %r745;
	madc.lo.cc.u32 %r746, treg2, %r13, %r746;
	madc.hi.cc.u32 %r747, treg2, %r13, %r747;
	mad.lo.cc.u32 %r745, treg1, %r13, %r745;
	madc.hi.cc.u32 %r746, treg1, %r13, %r746;
	addc.u32 %r747, %r747, 0;
	mad.lo.cc.u32 %r745, treg2, %r12, %r745;
	madc.hi.cc.u32 %r746, treg2, %r12, %r746;
	addc.u32 %r747, %r747, 0
	;}
	// end inline asm
	cvt.u64.u32 	%rd309, %r747;
	shl.b64 	%rd310, %rd309, 32;
	cvt.u64.u32 	%rd311, %r746;
	or.b64  	%rd312, %rd310, %rd311;
	setp.lt.u64 	%p59, %rd312, %rd4;
	selp.b64 	%rd313, 0, %rd4, %p59;
	sub.s64 	%rd314, %rd312, %rd313;
	cvt.u32.u64 	%r764, %rd314;
	{ .reg .b32 tmp; mov.b64 {tmp, %r765}, %rd314; }
	mov.u32 	%r761, %r760;
	mov.u32 	%r762, %r760;
	mov.u32 	%r763, %r760;
	// begin inline asm
	{.reg .u32 treg1;
	.reg.u32 treg2; 
	mul.hi.u32 %r761, %r764, %r50;
	mul.lo.u32 %r762, %r765, %r51;
	mul.lo.u32 %r760, %r764, %r50; 
	mad.lo.cc.u32 %r761, %r764, %r51, %r761;
	madc.hi.cc.u32 %r762, %r764, %r51, %r762;
	madc.hi.u32 %r763, %r765, %r51, %r763;
	mad.lo.cc.u32 %r761, %r765, %r50, %r761;
	madc.hi.cc.u32 %r762, %r765, %r50, %r762;
	addc.u32 %r763, %r763, 0;
	mul.lo.u32 treg2, %r760, %r15;
	mad.lo.u32 treg2, %r761, %r14, treg2;
	mul.lo.u32 treg1, %r760, %r14;
	mad.hi.u32 treg2, %r760, %r14, treg2;
	add.u32 %r761, %r761, 1;
	mad.hi.cc.u32 %r761, treg1, %r12, %r761;
	madc.lo.cc.u32 %r762, treg2, %r13, %r762;
	madc.hi.cc.u32 %r763, treg2, %r13, %r763;
	mad.lo.cc.u32 %r761, treg1, %r13, %r761;
	madc.hi.cc.u32 %r762, treg1, %r13, %r762;
	addc.u32 %r763, %r763, 0;
	mad.lo.cc.u32 %r761, treg2, %r12, %r761;
	madc.hi.cc.u32 %r762, treg2, %r12, %r762;
	addc.u32 %r763, %r763, 0
	;}
	// end inline asm
	cvt.u64.u32 	%rd315, %r763;
	shl.b64 	%rd316, %rd315, 32;
	cvt.u64.u32 	%rd317, %r762;
	or.b64  	%rd318, %rd316, %rd317;
	setp.lt.u64 	%p60, %rd318, %rd4;
	selp.b64 	%rd319, 0, %rd4, %p60;
	sub.s64 	%rd435, %rd318, %rd319;
	add.s32 	%r1028, %r1028, 4;
	setp.ne.s32 	%p61, %r1028, %r53;
	@%p61 bra 	$L__BB0_43;
$L__BB0_44:
	setp.eq.s32 	%p62, %r52, 0;
	@%p62 bra 	$L__BB0_47;
	mov.b32 	%r1029, 0;
$L__BB0_46:
	.pragma "nounroll";
	cvt.u32.u64 	%r781, %rd435;
	{ .reg .b32 tmp; mov.b64 {tmp, %r782}, %rd435; }
	mov.b32 	%r777, 0;
	mov.u32 	%r778, %r777;
	mov.u32 	%r779, %r777;
	mov.u32 	%r780, %r777;
	// begin inline asm
	{.reg .u32 treg1;
	.reg.u32 treg2; 
	mul.hi.u32 %r778, %r781, %r50;
	mul.lo.u32 %r779, %r782, %r51;
	mul.lo.u32 %r777, %r781, %r50; 
	mad.lo.cc.u32 %r778, %r781, %r51, %r778;
	madc.hi.cc.u32 %r779, %r781, %r51, %r779;
	madc.hi.u32 %r780, %r782, %r51, %r780;
	mad.lo.cc.u32 %r778, %r782, %r50, %r778;
	madc.hi.cc.u32 %r779, %r782, %r50, %r779;
	addc.u32 %r780, %r780, 0;
	mul.lo.u32 treg2, %r777, %r15;
	mad.lo.u32 treg2, %r778, %r14, treg2;
	mul.lo.u32 treg1, %r777, %r14;
	mad.hi.u32 treg2, %r777, %r14, treg2;
	add.u32 %r778, %r778, 1;
	mad.hi.cc.u32 %r778, treg1, %r12, %r778;
	madc.lo.cc.u32 %r779, treg2, %r13, %r779;
	madc.hi.cc.u32 %r780, treg2, %r13, %r780;
	mad.lo.cc.u32 %r778, treg1, %r13, %r778;
	madc.hi.cc.u32 %r779, treg1, %r13, %r779;
	addc.u32 %r780, %r780, 0;
	mad.lo.cc.u32 %r778, treg2, %r12, %r778;
	madc.hi.cc.u32 %r779, treg2, %r12, %r779;
	addc.u32 %r780, %r780, 0
	;}
	// end inline asm
	cvt.u64.u32 	%rd320, %r780;
	shl.b64 	%rd321, %rd320, 32;
	cvt.u64.u32 	%rd322, %r779;
	or.b64  	%rd323, %rd321, %rd322;
	setp.lt.u64 	%p63, %rd323, %rd4;
	selp.b64 	%rd324, 0, %rd4, %p63;
	sub.s64 	%rd435, %rd323, %rd324;
	add.s32 	%r1029, %r1029, 1;
	setp.ne.s32 	%p64, %r1029, %r52;
	@%p64 bra 	$L__BB0_46;
$L__BB0_47:
	ld.param.u64 	%rd407, [_Z10addKernel1PiPjS_S_S_S_S_S0_S_S__param_9];
	ld.param.u64 	%rd405, [_Z10addKernel1PiPjS_S_S_S_S_S0_S_S__param_3];
	cvta.to.global.u64 	%rd325, %rd407;
	ld.global.u32 	%r60, [%rd325];
	cvta.to.global.u64 	%rd326, %rd405;
	ld.global.u32 	%r61, [%rd326];
	and.b32  	%r794, %r1035, 1;
	setp.eq.b32 	%p65, %r794, 1;
	mov.b32 	%r1033, 1;
	@%p65 bra 	$L__BB0_50;
	and.b64  	%rd327, %rd4, 7;
	setp.eq.s64 	%p66, %rd327, 3;
	setp.eq.s64 	%p67, %rd327, 5;
	or.pred  	%p68, %p66, %p67;
	selp.u32 	%r62, 1, 0, %p68;
	mov.b32 	%r1033, 1;
	mov.u32 	%r1031, %r1035;
$L__BB0_49:
	add.s32 	%r1033, %r1033, %r62;
	shr.u32 	%r1035, %r1031, 1;
	and.b32  	%r796, %r1031, 2;
	setp.eq.s32 	%p69, %r796, 0;
	mov.u32 	%r1031, %r1035;
	@%p69 bra 	$L__BB0_49;
$L__BB0_50:
	and.b64  	%rd328, %rd4, 3;
	setp.eq.s64 	%p70, %rd328, 3;
	and.b32  	%r797, %r1035, 3;
	setp.eq.s32 	%p71, %r797, 3;
	and.pred  	%p72, %p70, %p71;
	selp.u32 	%r798, 1, 0, %p72;
	add.s32 	%r1040, %r1033, %r798;
	cvt.u64.u32 	%rd53, %r1035;
	and.b64  	%rd329, %rd4, -4294967296;
	setp.ne.s64 	%p73, %rd329, 0;
	@%p73 bra 	$L__BB0_52;
	cvt.u32.u64 	%r799, %rd53;
	rem.u32 	%r801, %r12, %r799;
	cvt.u64.u32 	%rd436, %r801;
	bra.uni 	$L__BB0_53;
$L__BB0_52:
	rem.u64 	%rd436, %rd4, %rd53;
$L__BB0_53:
	setp.eq.s64 	%p74, %rd436, 0;
	@%p74 bra 	$L__BB0_59;
	cvt.u32.u64 	%r1039, %rd436;
$L__BB0_55:
	and.b32  	%r802, %r1039, 1;
	setp.eq.b32 	%p75, %r802, 1;
	@%p75 bra 	$L__BB0_58;
	and.b32  	%r803, %r1035, 7;
	setp.eq.s32 	%p76, %r803, 3;
	setp.eq.s32 	%p77, %r803, 5;
	or.pred  	%p78, %p76, %p77;
	selp.u32 	%r74, 1, 0, %p78;
	mov.u32 	%r1038, %r1039;
$L__BB0_57:
	add.s32 	%r1040, %r1040, %r74;
	shr.u32 	%r1039, %r1038, 1;
	and.b32  	%r804, %r1038, 2;
	setp.eq.s32 	%p79, %r804, 0;
	mov.u32 	%r1038, %r1039;
	@%p79 bra 	$L__BB0_57;
$L__BB0_58:
	and.b32  	%r805, %r1035, %r1039;
	and.b32  	%r806, %r805, 3;
	setp.eq.s32 	%p80, %r806, 3;
	selp.u32 	%r807, 1, 0, %p80;
	add.s32 	%r1040, %r1040, %r807;
	rem.u32 	%r82, %r1035, %r1039;
	setp.ne.s32 	%p81, %r82, 0;
	mov.u32 	%r1035, %r1039;
	mov.u32 	%r1039, %r82;
	@%p81 bra 	$L__BB0_55;
$L__BB0_59:
	setp.lt.s32 	%p82, %r60, 1;
	@%p82 bra 	$L__BB0_100;
	ld.param.u64 	%rd403, [_Z10addKernel1PiPjS_S_S_S_S_S0_S_S__param_0];
	cvt.u32.u64 	%r84, %rd435;
	{ .reg .b32 tmp; mov.b64 {tmp, %r85}, %rd435; }
	cvt.u32.u64 	%r86, %rd414;
	{ .reg .b32 tmp; mov.b64 {tmp, %r87}, %rd414; }
	cvt.u32.u64 	%r88, %rd429;
	{ .reg .b32 tmp; mov.b64 {tmp, %r89}, %rd429; }
	cvt.u32.u64 	%r90, %rd419;
	{ .reg .b32 tmp; mov.b64 {tmp, %r91}, %rd419; }
	cvta.to.global.u64 	%rd331, %rd403;
	add.s64 	%rd57, %rd331, %rd98;
	and.b32  	%r92, %r1040, 1;
	mov.b32 	%r1074, -1;
	mov.b64 	%rd445, 0;
	mov.b32 	%r1042, 0;
	mov.u32 	%r1043, %r1042;
	mov.u32 	%r1077, %r1042;
$L__BB0_61:
	mov.u32 	%r94, %r1043;
	ld.param.u64 	%rd404, [_Z10addKernel1PiPjS_S_S_S_S_S0_S_S__param_2];
	mul.lo.s32 	%r811, %r1042, %r61;
	cvta.to.global.u64 	%rd333, %rd404;
	mul.wide.s32 	%rd334, %r811, 4;
	add.s64 	%rd335, %rd333, %rd334;
	ld.global.u32 	%r1043, [%rd335];
	ld.global.u32 	%r101, [%rd335+4];
	setp.eq.s32 	%p83, %r1043, %r94;
	@%p83 bra 	$L__BB0_77;
	and.b32  	%r813, %r1043, 1;
	setp.eq.b32 	%p84, %r813, 1;
	mov.b32 	%r1052, 1;
	mov.u32 	%r1054, %r1043;
	@%p84 bra 	$L__BB0_65;
	mov.b32 	%r1052, 1;
	mov.u32 	%r1050, %r1043;
$L__BB0_64:
	and.b64  	%rd336, %rd4, 7;
	setp.eq.s64 	%p85, %rd336, 3;
	setp.eq.s64 	%p86, %rd336, 5;
	or.pred  	%p87, %p85, %p86;
	selp.u32 	%r815, 1, 0, %p87;
	add.s32 	%r1052, %r1052, %r815;
	shr.u32 	%r1054, %r1050, 1;
	and.b32  	%r816, %r1050, 2;
	setp.eq.s32 	%p88, %r816, 0;
	mov.u32 	%r1050, %r1054;
	@%p88 bra 	$L__BB0_64;
$L__BB0_65:
	and.b64  	%rd337, %rd4, 3;
	setp.eq.s64 	%p89, %rd337, 3;
	and.b32  	%r817, %r1054, 3;
	setp.eq.s32 	%p90, %r817, 3;
	and.pred  	%p91, %p89, %p90;
	selp.u32 	%r818, 1, 0, %p91;
	add.s32 	%r1059, %r1052, %r818;
	cvt.u64.u32 	%rd59, %r1054;
	and.b64  	%rd338, %rd4, -4294967296;
	setp.ne.s64 	%p92, %rd338, 0;
	@%p92 bra 	$L__BB0_67;
	cvt.u32.u64 	%r819, %rd59;
	cvt.u32.u64 	%r820, %rd4;
	rem.u32 	%r821, %r820, %r819;
	cvt.u64.u32 	%rd438, %r821;
	bra.uni 	$L__BB0_68;
$L__BB0_67:
	rem.u64 	%rd438, %rd4, %rd59;
$L__BB0_68:
	setp.eq.s64 	%p93, %rd438, 0;
	@%p93 bra 	$L__BB0_74;
	cvt.u32.u64 	%r1058, %rd438;
$L__BB0_70:
	and.b32  	%r822, %r1058, 1;
	setp.eq.b32 	%p94, %r822, 1;
	@%p94 bra 	$L__BB0_73;
	and.b32  	%r823, %r1054, 7;
	setp.eq.s32 	%p95, %r823, 3;
	setp.eq.s32 	%p96, %r823, 5;
	or.pred  	%p97, %p95, %p96;
	selp.u32 	%r113, 1, 0, %p97;
	mov.u32 	%r1057, %r1058;
$L__BB0_72:
	add.s32 	%r1059, %r1059, %r113;
	shr.u32 	%r1058, %r1057, 1;
	and.b32  	%r824, %r1057, 2;
	setp.eq.s32 	%p98, %r824, 0;
	mov.u32 	%r1057, %r1058;
	@%p98 bra 	$L__BB0_72;
$L__BB0_73:
	and.b32  	%r825, %r1054, %r1058;
	and.b32  	%r826, %r825, 3;
	setp.eq.s32 	%p99, %r826, 3;
	selp.u32 	%r827, 1, 0, %p99;
	add.s32 	%r1059, %r1059, %r827;
	rem.u32 	%r121, %r1054, %r1058;
	setp.ne.s32 	%p100, %r121, 0;
	mov.u32 	%r1054, %r1058;
	mov.u32 	%r1058, %r121;
	@%p100 bra 	$L__BB0_70;
$L__BB0_74:
	and.b32  	%r1063, %r1059, 1;
	cvt.s64.s32 	%rd439, %r1043;
	mov.b64 	%rd440, 0;
	mov.b32 	%r1061, 0;
$L__BB0_75:
	.pragma "nounroll";
	mov.b64 	{%r829, %r830}, %rd439;
	mov.b64 	{%r831, %r832}, %rd440;
	shf.l.wrap.b32 	%r833, %r832, %r829, 1;
	shf.l.wrap.b32 	%r834, %r829, %r830, 1;
	mov.b64 	%rd340, {%r833, %r834};
	shl.b64 	%rd341, %rd440, 1;
	setp.ge.u64 	%p101, %rd340, %rd4;
	selp.u64 	%rd342, 1, 0, %p101;
	or.b64  	%rd440, %rd341, %rd342;
	selp.b64 	%rd343, %rd4, 0, %p101;
	sub.s64 	%rd439, %rd340, %rd343;
	add.s32 	%r1061, %r1061, 1;
	setp.ne.s32 	%p102, %r1061, 64;
	@%p102 bra 	$L__BB0_75;
	setp.eq.s32 	%p103, %r1063, %r92;
	cvt.u32.u64 	%r839, %rd439;
	{ .reg .b32 tmp; mov.b64 {tmp, %r840}, %rd439; }
	mov.b32 	%r1077, 0;
	mov.u32 	%r835, %r1077;
	mov.u32 	%r836, %r1077;
	mov.u32 	%r837, %r1077;
	mov.u32 	%r838, %r1077;
	// begin inline asm
	{.reg .u32 treg1;
	.reg.u32 treg2; 
	mul.hi.u32 %r836, %r839, %r84;
	mul.lo.u32 %r837, %r840, %r85;
	mul.lo.u32 %r835, %r839, %r84; 
	mad.lo.cc.u32 %r836, %r839, %r85, %r836;
	madc.hi.cc.u32 %r837, %r839, %r85, %r837;
	madc.hi.u32 %r838, %r840, %r85, %r838;
	mad.lo.cc.u32 %r836, %r840, %r84, %r836;
	madc.hi.cc.u32 %r837, %r840, %r84, %r837;
	addc.u32 %r838, %r838, 0;
	mul.lo.u32 treg2, %r835, %r15;
	mad.lo.u32 treg2, %r836, %r14, treg2;
	mul.lo.u32 treg1, %r835, %r14;
	mad.hi.u32 treg2, %r835, %r14, treg2;
	add.u32 %r836, %r836, 1;
	mad.hi.cc.u32 %r836, treg1, %r12, %r836;
	madc.lo.cc.u32 %r837, treg2, %r13, %r837;
	madc.hi.cc.u32 %r838, treg2, %r13, %r838;
	mad.lo.cc.u32 %r836, treg1, %r13, %r836;
	madc.hi.cc.u32 %r837, treg1, %r13, %r837;
	addc.u32 %r838, %r838, 0;
	mad.lo.cc.u32 %r836, treg2, %r12, %r836;
	madc.hi.cc.u32 %r837, treg2, %r12, %r837;
	addc.u32 %r838, %r838, 0
	;}
	// end inline asm
	cvt.u64.u32 	%rd344, %r838;
	shl.b64 	%rd345, %rd344, 32;
	cvt.u64.u32 	%rd346, %r837;
	or.b64  	%rd347, %rd345, %rd346;
	setp.lt.u64 	%p105, %rd347, %rd4;
	selp.b64 	%rd348, 0, %rd4, %p105;
	sub.s64 	%rd445, %rd347, %rd348;
	setp.ne.s32 	%p106, %r1063, 0;
	or.pred  	%p107, %p106, %p103;
	selp.u32 	%r1065, 1, 0, %p107;
	selp.u32 	%r1064, 1, 0, %p103;
$L__BB0_77:
	setp.eq.s32 	%p108, %r1065, 0;
	@%p108 bra 	$L__BB0_99;
	and.b32  	%r852, %r101, 1;
	setp.eq.b32 	%p109, %r852, 1;
	not.pred 	%p110, %p109;
	setp.ne.s32 	%p111, %r1063, 0;
	and.pred  	%p112, %p110, %p111;
	@%p112 bra 	$L__BB0_80;
	and.b32  	%r853, %r101, -2147483647;
	setp.ne.s32 	%p113, %r853, 1;
	setp.eq.s32 	%p114, %r1064, 0;
	or.pred  	%p115, %p113, %p114;
	@%p115 bra 	$L__BB0_99;
$L__BB0_80:
	setp.ge.s32 	%p116, %r1077, %r101;
	@%p116 bra 	$L__BB0_87;
	sub.s32 	%r854, %r101, %r1077;
	and.b32  	%r132, %r854, 3;
	setp.eq.s32 	%p117, %r132, 0;
	mov.u32 	%r1066, %r1077;
	@%p117 bra 	$L__BB0_85;
	cvt.u32.u64 	%r859, %rd445;
	{ .reg .b32 tmp; mov.b64 {tmp, %r860}, %rd445; }
	mov.b32 	%r855, 0;
	mov.u32 	%r856, %r855;
	mov.u32 	%r857, %r855;
	mov.u32 	%r858, %r855;
	// begin inline asm
	{.reg .u32 treg1;
	.reg.u32 treg2; 
	mul.hi.u32 %r856, %r859, %r86;
	mul.lo.u32 %r857, %r860, %r87;
	mul.lo.u32 %r855, %r859, %r86; 
	mad.lo.cc.u32 %r856, %r859, %r87, %r856;
	madc.hi.cc.u32 %r857, %r859, %r87, %r857;
	madc.hi.u32 %r858, %r860, %r87, %r858;
	mad.lo.cc.u32 %r856, %r860, %r86, %r856;
	madc.hi.cc.u32 %r857, %r860, %r86, %r857;
	addc.u32 %r858, %r858, 0;
	mul.lo.u32 treg2, %r855, %r15;
	mad.lo.u32 treg2, %r856, %r14, treg2;
	mul.lo.u32 treg1, %r855, %r14;
	mad.hi.u32 treg2, %r855, %r14, treg2;
	add.u32 %r856, %r856, 1;
	mad.hi.cc.u32 %r856, treg1, %r12, %r856;
	madc.lo.cc.u32 %r857, treg2, %r13, %r857;
	madc.hi.cc.u32 %r858, treg2, %r13, %r858;
	mad.lo.cc.u32 %r856, treg1, %r13, %r856;
	madc.hi.cc.u32 %r857, treg1, %r13, %r857;
	addc.u32 %r858, %r858, 0;
	mad.lo.cc.u32 %r856, treg2, %r12, %r856;
	madc.hi.cc.u32 %r857, treg2, %r12, %r857;
	addc.u32 %r858, %r858, 0
	;}
	// end inline asm
	cvt.u64.u32 	%rd350, %r858;
	shl.b64 	%rd351, %rd350, 32;
	cvt.u64.u32 	%rd352, %r857;
	or.b64  	%rd353, %rd351, %rd352;
	setp.lt.u64 	%p118, %rd353, %rd4;
	selp.b64 	%rd354, 0, %rd4, %p118;
	sub.s64 	%rd445, %rd353, %rd354;
	add.s32 	%r1066, %r1077, 1;
	setp.eq.s32 	%p119, %r132, 1;
	@%p119 bra 	$L__BB0_85;
	cvt.u32.u64 	%r875, %rd445;
	{ .reg .b32 tmp; mov.b64 {tmp, %r876}, %rd445; }
	mov.b32 	%r871, 0;
	mov.u32 	%r872, %r871;
	mov.u32 	%r873, %r871;
	mov.u32 	%r874, %r871;
	// begin inline asm
	{.reg .u32 treg1;
	.reg.u32 treg2; 
	mul.hi.u32 %r872, %r875, %r86;
	mul.lo.u32 %r873, %r876, %r87;
	mul.lo.u32 %r871, %r875, %r86; 
	mad.lo.cc.u32 %r872, %r875, %r87, %r872;
	madc.hi.cc.u32 %r873, %r875, %r87, %r873;
	madc.hi.u32 %r874, %r876, %r87, %r874;
	mad.lo.cc.u32 %r872, %r876, %r86, %r872;
	madc.hi.cc.u32 %r873, %r876, %r86, %r873;
	addc.u32 %r874, %r874, 0;
	mul.lo.u32 treg2, %r871, %r15;
	mad.lo.u32 treg2, %r872, %r14, treg2;
	mul.lo.u32 treg1, %r871, %r14;
	mad.hi.u32 treg2, %r871, %r14, treg2;
	add.u32 %r872, %r872, 1;
	mad.hi.cc.u32 %r872, treg1, %r12, %r872;
	madc.lo.cc.u32 %r873, treg2, %r13, %r873;
	madc.hi.cc.u32 %r874, treg2, %r13, %r874;
	mad.lo.cc.u32 %r872, treg1, %r13, %r872;
	madc.hi.cc.u32 %r873, treg1, %r13, %r873;
	addc.u32 %r874, %r874, 0;
	mad.lo.cc.u32 %r872, treg2, %r12, %r872;
	madc.hi.cc.u32 %r873, treg2, %r12, %r873;
	addc.u32 %r874, %r874, 0
	;}
	// end inline asm
	cvt.u64.u32 	%rd355, %r874;
	shl.b64 	%rd356, %rd355, 32;
	cvt.u64.u32 	%rd357, %r873;
	or.b64  	%rd358, %rd356, %rd357;
	setp.lt.u64 	%p120, %rd358, %rd4;
	selp.b64 	%rd359, 0, %rd4, %p120;
	sub.s64 	%rd445, %rd358, %rd359;
	add.s32 	%r1066, %r1077, 2;
	setp.eq.s32 	%p121, %r132, 2;
	@%p121 bra 	$L__BB0_85;
	cvt.u32.u64 	%r891, %rd445;
	{ .reg .b32 tmp; mov.b64 {tmp, %r892}, %rd445; }
	mov.b32 	%r887, 0;
	mov.u32 	%r888, %r887;
	mov.u32 	%r889, %r887;
	mov.u32 	%r890, %r887;
	// begin inline asm
	{.reg .u32 treg1;
	.reg.u32 treg2; 
	mul.hi.u32 %r888, %r891, %r86;
	mul.lo.u32 %r889, %r892, %r87;
	mul.lo.u32 %r887, %r891, %r86; 
	mad.lo.cc.u32 %r888, %r891, %r87, %r888;
	madc.hi.cc.u32 %r889, %r891, %r87, %r889;
	madc.hi.u32 %r890, %r892, %r87, %r890;
	mad.lo.cc.u32 %r888, %r892, %r86, %r888;
	madc.hi.cc.u32 %r889, %r892, %r86, %r889;
	addc.u32 %r890, %r890, 0;
	mul.lo.u32 treg2, %r887, %r15;
	mad.lo.u32 treg2, %r888, %r14, treg2;
	mul.lo.u32 treg1, %r887, %r14;
	mad.hi.u32 treg2, %r887, %r14, treg2;
	add.u32 %r888, %r888, 1;
	mad.hi.cc.u32 %r888, treg1, %r12, %r888;
	madc.lo.cc.u32 %r889, treg2, %r13, %r889;
	madc.hi.cc.u32 %r890, treg2, %r13, %r890;
	mad.lo.cc.u32 %r888, treg1, %r13, %r888;
	madc.hi.cc.u32 %r889, treg1, %r13, %r889;
	addc.u32 %r890, %r890, 0;
	mad.lo.cc.u32 %r888, treg2, %r12, %r888;
	madc.hi.cc.u32 %r889, treg2, %r12, %r889;
	addc.u32 %r890, %r890, 0
	;}
	// end inline asm
	cvt.u64.u32 	%rd360, %r890;
	shl.b64 	%rd361, %rd360, 32;
	cvt.u64.u32 	%rd362, %r889;
	or.b64  	%rd363, %rd361, %rd362;
	setp.lt.u64 	%p122, %rd363, %rd4;
	selp.b64 	%rd364, 0, %rd4, %p122;
	sub.s64 	%rd445, %rd363, %rd364;
	add.s32 	%r1066, %r1077, 3;
$L__BB0_85:
	sub.s32 	%r903, %r1077, %r101;
	setp.gt.u32 	%p123, %r903, -4;
	@%p123 bra 	$L__BB0_87;
$L__BB0_86:
	cvt.u32.u64 	%r908, %rd445;
	{ .reg .b32 tmp; mov.b64 {tmp, %r909}, %rd445; }
	mov.b32 	%r952, 0;
	mov.u32 	%r904, %r952;
	mov.u32 	%r905, %r952;
	mov.u32 	%r906, %r952;
	mov.u32 	%r907, %r952;
	// begin inline asm
	{.reg .u32 treg1;
	.reg.u32 treg2; 
	mul.hi.u32 %r905, %r908, %r86;
	mul.lo.u32 %r906, %r909, %r87;
	mul.lo.u32 %r904, %r908, %r86; 
	mad.lo.cc.u32 %r905, %r908, %r87, %r905;
	madc.hi.cc.u32 %r906, %r908, %r87, %r906;
	madc.hi.u32 %r907, %r909, %r87, %r907;
	mad.lo.cc.u32 %r905, %r909, %r86, %r905;
	madc.hi.cc.u32 %r906, %r909, %r86, %r906;
	addc.u32 %r907, %r907, 0;
	mul.lo.u32 treg2, %r904, %r15;
	mad.lo.u32 treg2, %r905, %r14, treg2;
	mul.lo.u32 treg1, %r904, %r14;
	mad.hi.u32 treg2, %r904, %r14, treg2;
	add.u32 %r905, %r905, 1;
	mad.hi.cc.u32 %r905, treg1, %r12, %r905;
	madc.lo.cc.u32 %r906, treg2, %r13, %r906;
	madc.hi.cc.u32 %r907, treg2, %r13, %r907;
	mad.lo.cc.u32 %r905, treg1, %r13, %r905;
	madc.hi.cc.u32 %r906, treg1, %r13, %r906;
	addc.u32 %r907, %r907, 0;
	mad.lo.cc.u32 %r905, treg2, %r12, %r905;
	madc.hi.cc.u32 %r906, treg2, %r12, %r906;
	addc.u32 %r907, %r907, 0
	;}
	// end inline asm
	cvt.u64.u32 	%rd365, %r907;
	shl.b64 	%rd366, %rd365, 32;
	cvt.u64.u32 	%rd367, %r906;
	or.b64  	%rd368, %rd366, %rd367;
	setp.lt.u64 	%p124, %rd368, %rd4;
	selp.b64 	%rd369, 0, %rd4, %p124;
	sub.s64 	%rd370, %rd368, %rd369;
	cvt.u32.u64 	%r924, %rd370;
	{ .reg .b32 tmp; mov.b64 {tmp, %r925}, %rd370; }
	mov.u32 	%r920, %r952;
	mov.u32 	%r921, %r952;
	mov.u32 	%r922, %r952;
	mov.u32 	%r923, %r952;
	// begin inline asm
	{.reg .u32 treg1;
	.reg.u32 treg2; 
	mul.hi.u32 %r921, %r924, %r86;
	mul.lo.u32 %r922, %r925, %r87;
	mul.lo.u32 %r920, %r924, %r86; 
	mad.lo.cc.u32 %r921, %r924, %r87, %r921;
	madc.hi.cc.u32 %r922, %r924, %r87, %r922;
	madc.hi.u32 %r923, %r925, %r87, %r923;
	mad.lo.cc.u32 %r921, %r925, %r86, %r921;
	madc.hi.cc.u32 %r922, %r925, %r86, %r922;
	addc.u32 %r923, %r923, 0;
	mul.lo.u32 treg2, %r920, %r15;
	mad.lo.u32 treg2, %r921, %r14, treg2;
	mul.lo.u32 treg1, %r920, %r14;
	mad.hi.u32 treg2, %r920, %r14, treg2;
	add.u32 %r921, %r921, 1;
	mad.hi.cc.u32 %r921, treg1, %r12, %r921;
	madc.lo.cc.u32 %r922, treg2, %r13, %r922;
	madc.hi.cc.u32 %r923, treg2, %r13, %r923;
	mad.lo.cc.u32 %r921, treg1, %r13, %r921;
	madc.hi.cc.u32 %r922, treg1, %r13, %r922;
	addc.u32 %r923, %r923, 0;
	mad.lo.cc.u32 %r921, treg2, %r12, %r921;
	madc.hi.cc.u32 %r922, treg2, %r12, %r922;
	addc.u32 %r923, %r923, 0
	;}
	// end inline asm
	cvt.u64.u32 	%rd371, %r923;
	shl.b64 	%rd372, %rd371, 32;
	cvt.u64.u32 	%rd373, %r922;
	or.b64  	%rd374, %rd372, %rd373;
	setp.lt.u64 	%p125, %rd374, %rd4;
	selp.b64 	%rd375, 0, %rd4, %p125;
	sub.s64 	%rd376, %rd374, %rd375;
	cvt.u32.u64 	%r940, %rd376;
	{ .reg .b32 tmp; mov.b64 {tmp, %r941}, %rd376; }
	mov.u32 	%r936, %r952;
	mov.u32 	%r937, %r952;
	mov.u32 	%r938, %r952;
	mov.u32 	%r939, %r952;
	// begin inline asm
	{.reg .u32 treg1;
	.reg.u32 treg2; 
	mul.hi.u32 %r937, %r940, %r86;
	mul.lo.u32 %r938, %r941, %r87;
	mul.lo.u32 %r936, %r940, %r86; 
	mad.lo.cc.u32 %r937, %r940, %r87, %r937;
	madc.hi.cc.u32 %r938, %r940, %r87, %r938;
	madc.hi.u32 %r939, %r941, %r87, %r939;
	mad.lo.cc.u32 %r937, %r941, %r86, %r937;
	madc.hi.cc.u32 %r938, %r941, %r86, %r938;
	addc.u32 %r939, %r939, 0;
	mul.lo.u32 treg2, %r936, %r15;
	mad.lo.u32 treg2, %r937, %r14, treg2;
	mul.lo.u32 treg1, %r936, %r14;
	mad.hi.u32 treg2, %r936, %r14, treg2;
	add.u32 %r937, %r937, 1;
	mad.hi.cc.u32 %r937, treg1, %r12, %r937;
	madc.lo.cc.u32 %r938, treg2, %r13, %r938;
	madc.hi.cc.u32 %r939, treg2, %r13, %r939;
	mad.lo.cc.u32 %r937, treg1, %r13, %r937;
	madc.hi.cc.u32 %r938, treg1, %r13, %r938;
	addc.u32 %r939, %r939, 0;
	mad.lo.cc.u32 %r937, treg2, %r12, %r937;
	madc.hi.cc.u32 %r938, treg2, %r12, %r938;
	addc.u32 %r939, %r939, 0
	;}
	// end inline asm
	cvt.u64.u32 	%rd377, %r939;
	shl.b64 	%rd378, %rd377, 32;
	cvt.u64.u32 	%rd379, %r938;
	or.b64  	%rd380, %rd378, %rd379;
	setp.lt.u64 	%p126, %rd380, %rd4;
	selp.b64 	%rd381, 0, %rd4, %p126;
	sub.s64 	%rd382, %rd380, %rd381;
	cvt.u32.u64 	%r956, %rd382;
	{ .reg .b32 tmp; mov.b64 {tmp, %r957}, %rd382; }
	mov.u32 	%r953, %r952;
	mov.u32 	%r954, %r952;
	mov.u32 	%r955, %r952;
	// begin inline asm
	{.reg .u32 treg1;
	.reg.u32 treg2; 
	mul.hi.u32 %r953, %r956, %r86;
	mul.lo.u32 %r954, %r957, %r87;
	mul.lo.u32 %r952, %r956, %r86; 
	mad.lo.cc.u32 %r953, %r956, %r87, %r953;
	madc.hi.cc.u32 %r954, %r956, %r87, %r954;
	madc.hi.u32 %r955, %r957, %r87, %r955;
	mad.lo.cc.u32 %r953, %r957, %r86, %r953;
	madc.hi.cc.u32 %r954, %r957, %r86, %r954;
	addc.u32 %r955, %r955, 0;
	mul.lo.u32 treg2, %r952, %r15;
	mad.lo.u32 treg2, %r953, %r14, treg2;
	mul.lo.u32 treg1, %r952, %r14;
	mad.hi.u32 treg2, %r952, %r14, treg2;
	add.u32 %r953, %r953, 1;
	mad.hi.cc.u32 %r953, treg1, %r12, %r953;
	madc.lo.cc.u32 %r954, treg2, %r13, %r954;
	madc.hi.cc.u32 %r955, treg2, %r13, %r955;
	mad.lo.cc.u32 %r953, treg1, %r13, %r953;
	madc.hi.cc.u32 %r954, treg1, %r13, %r954;
	addc.u32 %r955, %r955, 0;
	mad.lo.cc.u32 %r953, treg2, %r12, %r953;
	madc.hi.cc.u32 %r954, treg2, %r12, %r954;
	addc.u32 %r955, %r955, 0
	;}
	// end inline asm
	cvt.u64.u32 	%rd383, %r955;
	shl.b64 	%rd384, %rd383, 32;
	cvt.u64.u32 	%rd385, %r954;
	or.b64  	%rd386, %rd384, %rd385;
	setp.lt.u64 	%p127, %rd386, %rd4;
	selp.b64 	%rd387, 0, %rd4, %p127;
	sub.s64 	%rd445, %rd386, %rd387;
	add.s32 	%r1066, %r1066, 4;
	setp.ne.s32 	%p128, %r1066, %r101;
	@%p128 bra 	$L__BB0_86;
$L__BB0_87:
	ld.const.u32 	%r968, [tMax];
	setp.ge.s32 	%p129, %r49, %r968;
	@%p129 bra 	$L__BB0_97;
	mov.u32 	%r1068, %r49;
	mov.u64 	%rd446, %rd445;
$L__BB0_89:
	cvt.u32.u64 	%r973, %rd446;
	{ .reg .b32 tmp; mov.b64 {tmp, %r974}, %rd446; }
	mov.b32 	%r969, 0;
	mov.u32 	%r970, %r969;
	mov.u32 	%r971, %r969;
	mov.u32 	%r972, %r969;
	// begin inline asm
	{.reg .u32 treg1;
	.reg.u32 treg2; 
	mul.hi.u32 %r970, %r973, %r88;
	mul.lo.u32 %r971, %r974, %r89;
	mul.lo.u32 %r969, %r973, %r88; 
	mad.lo.cc.u32 %r970, %r973, %r89, %r970;
	madc.hi.cc.u32 %r971, %r973, %r89, %r971;
	madc.hi.u32 %r972, %r974, %r89, %r972;
	mad.lo.cc.u32 %r970, %r974, %r88, %r970;
	madc.hi.cc.u32 %r971, %r974, %r88, %r971;
	addc.u32 %r972, %r972, 0;
	mul.lo.u32 treg2, %r969, %r15;
	mad.lo.u32 treg2, %r970, %r14, treg2;
	mul.lo.u32 treg1, %r969, %r14;
	mad.hi.u32 treg2, %r969, %r14, treg2;
	add.u32 %r970, %r970, 1;
	mad.hi.cc.u32 %r970, treg1, %r12, %r970;
	madc.lo.cc.u32 %r971, treg2, %r13, %r971;
	madc.hi.cc.u32 %r972, treg2, %r13, %r972;
	mad.lo.cc.u32 %r970, treg1, %r13, %r970;
	madc.hi.cc.u32 %r971, treg1, %r13, %r971;
	addc.u32 %r972, %r972, 0;
	mad.lo.cc.u32 %r970, treg2, %r12, %r970;
	madc.hi.cc.u32 %r971, treg2, %r12, %r971;
	addc.u32 %r972, %r972, 0
	;}
	// end inline asm
	cvt.u64.u32 	%rd388, %r972;
	shl.b64 	%rd389, %rd388, 32;
	cvt.u64.u32 	%rd390, %r971;
	or.b64  	%rd391, %rd389, %rd390;
	setp.lt.u64 	%p131, %rd391, %rd4;
	selp.b64 	%rd392, 0, %rd4, %p131;
	sub.s64 	%rd446, %rd391, %rd392;
	cvt.u32.u64 	%r141, %rd446;
	add.s32 	%r985, %r1, -1;
	and.b32  	%r1070, %r985, %r141;
	add.s32 	%r1068, %r1068, 1;
	mov.pred 	%p147, -1;
$L__BB0_90:
	setp.lt.s32 	%p132, %r1, 1;
	add.s32 	%r986, %r1070, %r3;
	mul.wide.s32 	%rd393, %r986, 4;
	add.s64 	%rd394, %rd2, %rd393;
	ld.global.u32 	%r987, [%rd394];
	and.b32  	%r1073, %r987, 65535;
	xor.b32  	%r988, %r987, %r141;
	setp.gt.u32 	%p133, %r988, 65535;
	or.pred  	%p134, %p133, %p132;
	@%p134 bra 	$L__BB0_95;
	mov.b32 	%r1072, 0;
	mov.u64 	%rd447, %rd408;
$L__BB0_92:
	setp.ne.s64 	%p135, %rd447, %rd446;
	@%p135 bra 	$L__BB0_94;
	mul.lo.s32 	%r1007, %r1068, %r1;
	sub.s32 	%r1074, %r1007, %r1072;
	mov.b32 	%r1073, 65535;
	bra.uni 	$L__BB0_95;
$L__BB0_94:
	cvt.u32.u64 	%r994, %rd447;
	{ .reg .b32 tmp; mov.b64 {tmp, %r995}, %rd447; }
	mov.b32 	%r990, 0;
	mov.u32 	%r991, %r990;
	mov.u32 	%r992, %r990;
	mov.u32 	%r993, %r990;
	// begin inline asm
	{.reg .u32 treg1;
	.reg.u32 treg2; 
	mul.hi.u32 %r991, %r994, %r90;
	mul.lo.u32 %r992, %r995, %r91;
	mul.lo.u32 %r990, %r994, %r90; 
	mad.lo.cc.u32 %r991, %r994, %r91, %r991;
	madc.hi.cc.u32 %r992, %r994, %r91, %r992;
	madc.hi.u32 %r993, %r995, %r91, %r993;
	mad.lo.cc.u32 %r991, %r995, %r90, %r991;
	madc.hi.cc.u32 %r992, %r995, %r90, %r992;
	addc.u32 %r993, %r993, 0;
	mul.lo.u32 treg2, %r990, %r15;
	mad.lo.u32 treg2, %r991, %r14, treg2;
	mul.lo.u32 treg1, %r990, %r14;
	mad.hi.u32 treg2, %r990, %r14, treg2;
	add.u32 %r991, %r991, 1;
	mad.hi.cc.u32 %r991, treg1, %r12, %r991;
	madc.lo.cc.u32 %r992, treg2, %r13, %r992;
	madc.hi.cc.u32 %r993, treg2, %r13, %r993;
	mad.lo.cc.u32 %r991, treg1, %r13, %r991;
	madc.hi.cc.u32 %r992, treg1, %r13, %r992;
	addc.u32 %r993, %r993, 0;
	mad.lo.cc.u32 %r991, treg2, %r12, %r991;
	madc.hi.cc.u32 %r992, treg2, %r12, %r992;
	addc.u32 %r993, %r993, 0
	;}
	// end inline asm
	cvt.u64.u32 	%rd395, %r993;
	shl.b64 	%rd396, %rd395, 32;
	cvt.u64.u32 	%rd397, %r992;
	or.b64  	%rd398, %rd396, %rd397;
	setp.lt.u64 	%p136, %rd398, %rd4;
	selp.b64 	%rd399, 0, %rd4, %p136;
	sub.s64 	%rd447, %rd398, %rd399;
	add.s32 	%r1072, %r1072, 1;
	setp.ne.s32 	%p137, %r1072, %r1;
	@%p137 bra 	$L__BB0_92;
$L__BB0_95:
	setp.lt.u32 	%p139, %r1073, 32767;
	not.pred 	%p140, %p147;
	or.pred  	%p141, %p140, %p139;
	setp.ne.s32 	%p142, %r1073, 65535;
	and.b32  	%r1070, %r1073, 32767;
	mov.pred 	%p147, 0;
	and.pred  	%p143, %p142, %p141;
	@%p143 bra 	$L__BB0_90;
	ld.const.u32 	%r1008, [tMax];
	setp.lt.s32 	%p144, %r1068, %r1008;
	@%p144 bra 	$L__BB0_89;
$L__BB0_97:
	setp.lt.s32 	%p145, %r1074, 1;
	mov.u32 	%r1077, %r101;
	@%p145 bra 	$L__BB0_99;
	ld.param.u64 	%rd406, [_Z10addKernel1PiPjS_S_S_S_S_S0_S_S__param_8];
	st.global.u32 	[%rd57], %r1043;
	cvta.to.global.u64 	%rd400, %rd406;
	ld.global.u32 	%r1010, [%rd400];
	mad.lo.s32 	%r1011, %r1010, %r1074, %r101;
	mov.u32 	%r1012, %nctaid.x;
	mov.u32 	%r1013, %ntid.x;
	mul.lo.s32 	%r1014, %r1012, %r1013;
	mul.wide.s32 	%rd401, %r1014, 4;
	add.s64 	%rd402, %rd57, %rd401;
	st.global.u32 	[%rd402], %r1011;
	mov.b32 	%r1074, -1;
	mov.u32 	%r1077, %r101;
$L__BB0_99:
	add.s32 	%r1042, %r1042, 1;
	setp.ne.s32 	%p146, %r1042, %r60;
	@%p146 bra 	$L__BB0_61;
$L__BB0_100:
	ret;

}


// ===== COMPILED SASS (sm_100) =====

	.target	sm_100

	.elftype	@"ET_EXEC"


//--------------------- .note.nv.tkinfo           --------------------------
	.section	.note.nv.tkinfo,"",@"SHT_NOTE"
	.sectionflags	@"SHF_NOTE_NV_TKINFO"
	.tkinfo
        /*0018*/ 	.word	0x00000002
        /*0030*/ 	.string	""
        /*0030*/ 	.string	"ptxas"
        /*0030*/ 	.string	"Cuda compilation tools, release 13.0, V13.0.88"
        /*0030*/ 	.string	"Build cuda_13.0.r13.0/compiler.36424714_0"
        /*0030*/ 	.string	"-arch sm_100 -m 64 "



//--------------------- .note.nv.cuinfo           --------------------------
	.section	.note.nv.cuinfo,"",@"SHT_NOTE"
	.sectionflags	@"SHF_NOTE_NV_CUINFO"
        /*0018*/ 	.short	0x0002
        /*001a*/ 	.short	0x0064
        /*001c*/ 	.short	0x0082
	.zero		2


//--------------------- .nv.info                  --------------------------
	.section	.nv.info,"",@"SHT_CUDA_INFO"
	.align	4


	//----- nvinfo : EIATTR_REGCOUNT
	.align		4
        /*0000*/ 	.byte	0x04, 0x2f
        /*0002*/ 	.short	(.L_5 - .L_4)
	.align		4
.L_4:
        /*0004*/ 	.word	index@(_Z10addKernel1PiPjS_S_S_S_S_S0_S_S_)
        /*0008*/ 	.word	0x0000002c


	//----- nvinfo : EIATTR_FRAME_SIZE
	.align		4
.L_5:
        /*000c*/ 	.byte	0x04, 0x11
        /*000e*/ 	.short	(.L_7 - .L_6)
	.align		4
.L_6:
        /*0010*/ 	.word	index@($__internal_0_$__cuda_sm20_rem_u64)
        /*0014*/ 	.word	0x00000000


	//----- nvinfo : EIATTR_FRAME_SIZE
	.align		4
.L_7:
        /*0018*/ 	.byte	0x04, 0x11
        /*001a*/ 	.short	(.L_9 - .L_8)
	.align		4
.L_8:
        /*001c*/ 	.word	index@(_Z10addKernel1PiPjS_S_S_S_S_S0_S_S_)
        /*0020*/ 	.word	0x00000000


	//----- nvinfo : EIATTR_MIN_STACK_SIZE
	.align		4
.L_9:
        /*0024*/ 	.byte	0x04, 0x12
        /*0026*/ 	.short	(.L_11 - .L_10)
	.align		4
.L_10:
        /*0028*/ 	.word	index@(_Z10addKernel1PiPjS_S_S_S_S_S0_S_S_)
        /*002c*/ 	.word	0x00000000
.L_11:


//--------------------- .nv.compat                --------------------------
	.section	.nv.compat,"",@"SHT_CUDA_COMPAT_INFO"
	.align	4
        /*0000*/ 	.byte	0x02, 0x09, 0x00, 0x00, 0x02, 0x02, 0x01, 0x00, 0x02, 0x05, 0x05, 0x00, 0x03, 0x07, 0x01, 0x01
        /*0010*/ 	.byte	0x02, 0x03, 0x00, 0x00, 0x02, 0x06, 0x01, 0x00, 0x04, 0x0b, 0x08, 0x00, 0x09, 0x00, 0x00, 0x00
        /*0020*/ 	.byte	0x00, 0x00, 0x00, 0x00


//--------------------- .nv.info._Z10addKernel1PiPjS_S_S_S_S_S0_S_S_ --------------------------
	.section	.nv.info._Z10addKernel1PiPjS_S_S_S_S_S0_S_S_,"",@"SHT_CUDA_INFO"
	.sectionflags	@""
	.align	4


	//----- nvinfo : EIATTR_CUDA_API_VERSION
	.align		4
        /*0000*/ 	.byte	0x04, 0x37
        /*0002*/ 	.short	(.L_13 - .L_12)
.L_12:
        /*0004*/ 	.word	0x00000082


	//----- nvinfo : EIATTR_KPARAM_INFO
	.align		4
.L_13:
        /*0008*/ 	.byte	0x04, 0x17
        /*000a*/ 	.short	(.L_15 - .L_14)
.L_14:
        /*000c*/ 	.word	0x00000000
        /*0010*/ 	.short	0x0009
        /*0012*/ 	.short	0x0048
        /*0014*/ 	.byte	0x00, 0xf5, 0x21, 0x00


	//----- nvinfo : EIATTR_KPARAM_INFO
	.align		4
.L_15:
        /*0018*/ 	.byte	0x04, 0x17
        /*001a*/ 	.short	(.L_17 - .L_16)
.L_16:
        /*001c*/ 	.word	0x00000000
        /*0020*/ 	.short	0x0008
        /*0022*/ 	.short	0x0040
        /*0024*/ 	.byte	0x00, 0xf5, 0x21, 0x00


	//----- nvinfo : EIATTR_KPARAM_INFO
	.align		4
.L_17:
        /*0028*/ 	.byte	0x04, 0x17
        /*002a*/ 	.short	(.L_19 - .L_18)
.L_18:
        /*002c*/ 	.word	0x00000000
        /*0030*/ 	.short	0x0007
        /*0032*/ 	.short	0x0038
        /*0034*/ 	.byte	0x00, 0xf5, 0x21, 0x00


	//----- nvinfo : EIATTR_KPARAM_INFO
	.align		4
.L_19:
        /*0038*/ 	.byte	0x04, 0x17
        /*003a*/ 	.short	(.L_21 - .L_20)
.L_20:
        /*003c*/ 	.word	0x00000000
        /*0040*/ 	.short	0x0006
        /*0042*/ 	.short	0x0030
        /*0044*/ 	.byte	0x00, 0xf5, 0x21, 0x00


	//----- nvinfo : EIATTR_KPARAM_INFO
	.align		4
.L_21:
        /*0048*/ 	.byte	0x04, 0x17
        /*004a*/ 	.short	(.L_23 - .L_22)
.L_22:
        /*004c*/ 	.word	0x00000000
        /*0050*/ 	.short	0x0005
        /*0052*/ 	.short	0x0028
        /*0054*/ 	.byte	0x00, 0xf5, 0x21, 0x00


	//----- nvinfo : EIATTR_KPARAM_INFO
	.align		4
.L_23:
        /*0058*/ 	.byte	0x04, 0x17
        /*005a*/ 	.short	(.L_25 - .L_24)
.L_24:
        /*005c*/ 	.word	0x00000000
        /*0060*/ 	.short	0x0004
        /*0062*/ 	.short	0x0020
        /*0064*/ 	.byte	0x00, 0xf5, 0x21, 0x00


	//----- nvinfo : EIATTR_KPARAM_INFO
	.align		4
.L_25:
        /*0068*/ 	.byte	0x04, 0x17
        /*006a*/ 	.short	(.L_27 - .L_26)
.L_26:
        /*006c*/ 	.word	0x00000000
        /*0070*/ 	.short	0x0003
        /*0072*/ 	.short	0x0018
        /*0074*/ 	.byte	0x00, 0xf5, 0x21, 0x00


	//----- nvinfo : EIATTR_KPARAM_INFO
	.align		4
.L_27:
        /*0078*/ 	.byte	0x04, 0x17
        /*007a*/ 	.short	(.L_29 - .L_28)
.L_28:
        /*007c*/ 	.word	0x00000000
        /*0080*/ 	.short	0x0002
        /*0082*/ 	.short	0x0010
        /*0084*/ 	.byte	0x00, 0xf5, 0x21, 0x00


	//----- nvinfo : EIATTR_KPARAM_INFO
	.align		4
.L_29:
        /*0088*/ 	.byte	0x04, 0x17
        /*008a*/ 	.short	(.L_31 - .L_30)
.L_30:
        /*008c*/ 	.word	0x00000000
        /*0090*/ 	.short	0x0001
        /*0092*/ 	.short	0x0008
        /*0094*/ 	.byte	0x00, 0xf5, 0x21, 0x00


	//----- nvinfo : EIATTR_KPARAM_INFO
	.align		4
.L_31:
        /*0098*/ 	.byte	0x04, 0x17
        /*009a*/ 	.short	(.L_33 - .L_32)
.L_32:
        /*009c*/ 	.word	0x00000000
        /*00a0*/ 	.short	0x0000
        /*00a2*/ 	.short	0x0000
        /*00a4*/ 	.byte	0x00, 0xf5, 0x21, 0x00


	//----- nvinfo : EIATTR_SPARSE_MMA_MASK
	.align		4
.L_33:
        /*00a8*/ 	.byte	0x03, 0x50
        /*00aa*/ 	.short	0x0000


	//----- nvinfo : EIATTR_MAXREG_COUNT
	.align		4
        /*00ac*/ 	.byte	0x03, 0x1b
        /*00ae*/ 	.short	0x00ff


	//----- nvinfo : EIATTR_MERCURY_ISA_VERSION
	.align		4
        /*00b0*/ 	.byte	0x03, 0x5f
        /*00b2*/ 	.short	0x0101


	//----- nvinfo : EIATTR_VRC_CTA_INIT_COUNT
	.align		4
        /*00b4*/ 	.byte	0x02, 0x4a
	.zero		1
	.zero		1


	//----- nvinfo : EIATTR_EXIT_INSTR_OFFSETS
	.align		4
        /*00b8*/ 	.byte	0x04, 0x1c
        /*00ba*/ 	.short	(.L_35 - .L_34)


	//   ....[0]....
.L_34:
        /*00bc*/ 	.word	0x00004ea0


	//   ....[1]....
        /*00c0*/ 	.word	0x00006e40


	//----- nvinfo : EIATTR_CRS_STACK_SIZE
	.align		4
.L_35:
        /*00c4*/ 	.byte	0x04, 0x1e
        /*00c6*/ 	.short	(.L_37 - .L_36)
.L_36:
        /*00c8*/ 	.word	0x00000000


	//----- nvinfo : EIATTR_CBANK_PARAM_SIZE
	.align		4
.L_37:
        /*00cc*/ 	.byte	0x03, 0x19
        /*00ce*/ 	.short	0x0050


	//----- nvinfo : EIATTR_PARAM_CBANK
	.align		4
        /*00d0*/ 	.byte	0x04, 0x0a
        /*00d2*/ 	.short	(.L_39 - .L_38)
	.align		4
.L_38:
        /*00d4*/ 	.word	index@(.nv.constant0._Z10addKernel1PiPjS_S_S_S_S_S0_S_S_)
        /*00d8*/ 	.short	0x0380
        /*00da*/ 	.short	0x0050


	//----- nvinfo : EIATTR_SW_WAR
	.align		4
.L_39:
        /*00dc*/ 	.byte	0x04, 0x36
        /*00de*/ 	.short	(.L_41 - .L_40)
.L_40:
        /*00e0*/ 	.word	0x00000008
.L_41:


//--------------------- .nv.callgraph             --------------------------
	.section	.nv.callgraph,"",@"SHT_CUDA_CALLGRAPH"
	.align	4
	.sectionentsize	8
	.align		4
        /*0000*/ 	.word	0x00000000
	.align		4
        /*0004*/ 	.word	0xffffffff
	.align		4
        /*0008*/ 	.word	0x00000000
	.align		4
        /*000c*/ 	.word	0xfffffffe
	.align		4
        /*0010*/ 	.word	0x00000000
	.align		4
        /*0014*/ 	.word	0xfffffffd
	.align		4
        /*0018*/ 	.word	0x00000000
	.align		4
        /*001c*/ 	.word	0xfffffffc


//--------------------- .nv.constant3             --------------------------
	.section	.nv.constant3,"a",@progbits
	.align	8
.nv.constant3:
	.type		base,@object
	.size		base,(.L_0 - base)
base:
	.zero		4
.L_0:
	.zero		4
	.type		lowGPU,@object
	.size		lowGPU,(tMin - lowGPU)
lowGPU:
	.zero		8
	.type		tMin,@object
	.size		tMin,(tMax - tMin)
tMin:
	.zero		4
	.type		tMax,@object
	.size		tMax,(.L_3 - tMax)
tMax:
	.zero		4
.L_3:


//--------------------- .text._Z10addKernel1PiPjS_S_S_S_S_S0_S_S_ --------------------------
	.section	.text._Z10addKernel1PiPjS_S_S_S_S_S0_S_S_,"ax",@progbits
	.align	128
        .global         _Z10addKernel1PiPjS_S_S_S_S_S0_S_S_
        .type           _Z10addKernel1PiPjS_S_S_S_S_S0_S_S_,@function
        .size           _Z10addKernel1PiPjS_S_S_S_S_S0_S_S_,(.L_x_69 - _Z10addKernel1PiPjS_S_S_S_S_S0_S_S_)
        .other          _Z10addKernel1PiPjS_S_S_S_S_S0_S_S_,@"STO_CUDA_ENTRY STV_DEFAULT"
_Z10addKernel1PiPjS_S_S_S_S_S0_S_S_:
.text._Z10addKernel1PiPjS_S_S_S_S_S0_S_S_:
[----:B------:R-:W-:Y:S01]  /*0000*/  LDC R1, c[0x0][0x37c] ;  /* 0x0000df00ff017b82 */ /* 0x000fe20000000800 */
[----:B------:R-:W0:Y:S07]  /*0010*/  S2R R0, SR_TID.X ;  /* 0x0000000000007919 */ /* 0x000e2e0000002100 */
[----:B------:R-:W0:Y:S01]  /*0020*/  S2UR UR4, SR_CTAID.X ;  /* 0x00000000000479c3 */ /* 0x000e220000002500 */
[----:B------:R-:W1:Y:S07]  /*0030*/  LDCU.64 UR8, c[0x0][0x358] ;  /* 0x00006b00ff0877ac */ /* 0x000e6e0008000a00 */
[----:B------:R-:W0:Y:S08]  /*0040*/  LDC R19, c[0x0][0x360] ;  /* 0x0000d800ff137b82 */ /* 0x000e300000000800 */
[----:B------:R-:W2:Y:S08]  /*0050*/  LDC.64 R10, c[0x0][0x388] ;  /* 0x0000e200ff0a7b82 */ /* 0x000eb00000000a00 */
[----:B------:R-:W3:Y:S08]  /*0060*/  LDC.64 R6, c[0x0][0x3a8] ;  /* 0x0000ea00ff067b82 */ /* 0x000ef00000000a00 */
[----:B------:R-:W4:Y:S01]  /*0070*/  LDC.64 R8, c[0x0][0x3b0] ;  /* 0x0000ec00ff087b82 */ /* 0x000f220000000a00 */
[----:B0-----:R-:W-:Y:S01]  /*0080*/  IMAD R19, R19, UR4, R0 ;  /* 0x0000000413137c24 */ /* 0x001fe2000f8e0200 */
[----:B------:R-:W0:Y:S03]  /*0090*/  LDCU.64 UR4, c[0x3][0x8] ;  /* 0x00c00100ff0477ac */ /* 0x000e260008000a00 */
[----:B--2---:R-:W-:-:S05]  /*00a0*/  IMAD.WIDE R10, R19, 0x4, R10 ;  /* 0x00000004130a7825 */ /* 0x004fca00078e020a */
[----:B-1----:R-:W0:Y:S04]  /*00b0*/  LDG.E R2, desc[UR8][R10.64] ;  /* 0x000000080a027981 */ /* 0x002e28000c1e1900 */
[----:B---3--:R1:W2:Y:S04]  /*00c0*/  LDG.E R0, desc[UR8][R6.64] ;  /* 0x0000000806007981 */ /* 0x0082a8000c1e1900 */
[----:B----4-:R-:W3:Y:S01]  /*00d0*/  LDG.E R3, desc[UR8][R8.64] ;  /* 0x0000000808037981 */ /* 0x010ee2000c1e1900 */
[----:B------:R-:W-:Y:S02]  /*00e0*/  HFMA2 R12, -RZ, RZ, 0, 0 ;  /* 0x00000000ff0c7431 */ /* 0x000fe400000001ff */
[----:B-1----:R-:W-:Y:S01]  /*00f0*/  HFMA2 R6, -RZ, RZ, 0, 0 ;  /* 0x00000000ff067431 */ /* 0x002fe200000001ff */
[----:B------:R-:W-:Y:S01]  /*0100*/  MOV R14, RZ ;  /* 0x000000ff000e7202 */ /* 0x000fe20000000f00 */
[----:B------:R-:W-:Y:S01]  /*0110*/  IMAD.MOV.U32 R5, RZ, RZ, 0x1 ;  /* 0x00000001ff057424 */ /* 0x000fe200078e00ff */
[----:B0-----:R-:W-:Y:S01]  /*0120*/  IADD3 R2, P0, PT, R2, UR4, RZ ;  /* 0x0000000402027c10 */ /* 0x001fe2000ff1e0ff */
[----:B--2---:R-:W-:-:S04]  /*0130*/  IMAD R4, R0, R19, RZ ;  /* 0x0000001300047224 */ /* 0x004fc800078e02ff */
[----:B---3--:R-:W-:Y:S02]  /*0140*/  IMAD R3, R3, R4, RZ ;  /* 0x0000000403037224 */ /* 0x008fe400078e02ff */
[----:B------:R-:W-:-:S03]  /*0150*/  IMAD.X R4, RZ, RZ, UR5, P0 ;  /* 0x00000005ff047e24 */ /* 0x000fc600080e06ff */
[----:B------:R-:W-:Y:S01]  /*0160*/  SHF.R.S32.HI R13, RZ, 0x5, R3 ;  /* 0x00000005ff0d7819 */ /* 0x000fe20000011403 */
[----:B------:R-:W-:-:S06]  /*0170*/  UMOV UR4, URZ ;  /* 0x000000ff00047c82 */ /* 0x000fcc0008000000 */
.L_x_0:
[----:B------:R-:W-:Y:S01]  /*0180*/  SHF.L.W.U32.HI R7, R14, 0x1, R5 ;  /* 0x000000010e077819 */ /* 0x000fe20000010e05 */
[----:B------:R-:W-:Y:S01]  /*0190*/  UIADD3 UR4, UPT, UPT, UR4, 0x1, URZ ;  /* 0x0000000104047890 */ /* 0x000fe2000fffe0ff */
[----:B------:R-:W-:Y:S01]  /*01a0*/  SHF.L.W.U32.HI R9, R5, 0x1, R6 ;  /* 0x0000000105097819 */ /* 0x000fe20000010e06 */
[C---:B------:R-:W-:Y:S01]  /*01b0*/  IMAD.SHL.U32 R8, R12.reuse, 0x2, RZ ;  /* 0x000000020c087824 */ /* 0x040fe200078e00ff */
[----:B------:R-:W-:Y:S01]  /*01c0*/  ISETP.GE.U32.AND P0, PT, R7, R2, PT ;  /* 0x000000020700720c */ /* 0x000fe20003f06070 */
[----:B------:R-:W-:Y:S01]  /*01d0*/  UISETP.NE.AND UP0, UPT, UR4, 0x40, UPT ;  /* 0x000000400400788c */ /* 0x000fe2000bf05270 */
[----:B------:R-:W-:Y:S02]  /*01e0*/  SHF.L.U64.HI R14, R12, 0x1, R14 ;  /* 0x000000010c0e7819 */ /* 0x000fe4000001020e */
[----:B------:R-:W-:-:S04]  /*01f0*/  ISETP.GE.U32.AND.EX P0, PT, R9, R4, PT, P0 ;  /* 0x000000040900720c */ /* 0x000fc80003f06100 */
[----:B------:R-:W-:-:S04]  /*0200*/  SEL R6, R2, RZ, P0 ;  /* 0x000000ff02067207 */ /* 0x000fc80000000000 */
[----:B------:R-:W-:Y:S02]  /*0210*/  IADD3 R5, P1, PT, R7, -R6, RZ ;  /* 0x8000000607057210 */ /* 0x000fe40007f3e0ff */
[----:B------:R-:W-:Y:S02]  /*0220*/  SEL R7, RZ, 0x1, !P0 ;  /* 0x00000001ff077807 */ /* 0x000fe40004000000 */
[----:B------:R-:W-:Y:S02]  /*0230*/  SEL R6, R4, RZ, P0 ;  /* 0x000000ff04067207 */ /* 0x000fe40000000000 */
[----:B------:R-:W-:Y:S02]  /*0240*/  LOP3.LUT R12, R8, R7, RZ, 0xfc, !PT ;  /* 0x00000007080c7212 */ /* 0x000fe400078efcff */
[----:B------:R-:W-:Y:S01]  /*0250*/  IADD3.X R6, PT, PT, R9, ~R6, RZ, P1, !PT ;  /* 0x8000000609067210 */ /* 0x000fe20000ffe4ff */
[----:B------:R-:W-:Y:S06]  /*0260*/  BRA.U UP0, `(.L_x_0) ;  /* 0xfffffffd00c47547 */ /* 0x000fec000b83ffff */
[----:B------:R-:W-:Y:S02]  /*0270*/  HFMA2 R8, -RZ, RZ, 0, 0 ;  /* 0x00000000ff087431 */ /* 0x000fe400000001ff */
[----:B------:R-:W-:Y:S01]  /*0280*/  IMAD.MOV.U32 R7, RZ, RZ, RZ ;  /* 0x000000ffff077224 */ /* 0x000fe200078e00ff */
[----:B------:R-:W-:Y:S01]  /*0290*/  MOV R12, RZ ;  /* 0x000000ff000c7202 */ /* 0x000fe20000000f00 */
[----:B------:R-:W-:Y:S01]  /*02a0*/  IMAD.MOV.U32 R11, RZ, RZ, 0x1 ;  /* 0x00000001ff0b7424 */ /* 0x000fe200078e00ff */
[----:B------:R-:W-:-:S06]  /*02b0*/  UMOV UR4, URZ ;  /* 0x000000ff00047c82 */ /* 0x000fcc0008000000 */
.L_x_3:
[----:B------:R-:W-:Y:S01]  /*02c0*/  LOP3.LUT R9, R11, 0x1, RZ, 0xc0, !PT ;  /* 0x000000010b097812 */ /* 0x000fe200078ec0ff */
[----:B------:R-:W-:Y:S01]  /*02d0*/  UIADD3 UR4, UPT, UPT, UR4, 0x1, URZ ;  /* 0x0000000104047890 */ /* 0x000fe2000fffe0ff */
[----:B------:R-:W-:Y:S01]  /*02e0*/  BSSY.RECONVERGENT B0, `(.L_x_1) ;  /* 0x0000014000007945 */ /* 0x000fe20003800200 */
[----:B------:R-:W-:Y:S01]  /*02f0*/  IMAD.MOV.U32 R15, RZ, RZ, R11 ;  /* 0x000000ffff0f7224 */ /* 0x000fe200078e000b */
[----:B------:R-:W-:Y:S01]  /*0300*/  ISETP.NE.U32.AND P0, PT, R9, 0x1, PT ;  /* 0x000000010900780c */ /* 0x000fe20003f05070 */
[----:B------:R-:W-:Y:S01]  /*0310*/  UISETP.NE.AND UP0, UPT, UR4, 0x40, UPT ;  /* 0x000000400400788c */ /* 0x000fe2000bf05270 */
[----:B------:R-:W-:Y:S02]  /*0320*/  SHF.R.U64 R7, R7, 0x1, R8 ;  /* 0x0000000107077819 */ /* 0x000fe40000001208 */
[----:B------:R-:W-:Y:S02]  /*0330*/  ISETP.NE.U32.AND.EX P0, PT, RZ, RZ, PT, P0 ;  /* 0x000000ffff00720c */ /* 0x000fe40003f05100 */
[----:B------:R-:W-:-:S02]  /*0340*/  MOV R17, R12 ;  /* 0x0000000c00117202 */ /* 0x000fc40000000f00 */
[----:B------:R-:W-:-:S09]  /*0350*/  SHF.R.U32.HI R8, RZ, 0x1, R8 ;  /* 0x00000001ff087819 */ /* 0x000fd20000011608 */
[--C-:B------:R-:W-:Y:S02]  /*0360*/  @P0 SHF.R.U64 R11, R11, 0x1, R12.reuse ;  /* 0x000000010b0b0819 */ /* 0x100fe4000000120c */
[----:B------:R-:W-:Y:S01]  /*0370*/  @P0 SHF.R.U32.HI R12, RZ, 0x1, R12 ;  /* 0x00000001ff0c0819 */ /* 0x000fe2000001160c */
[----:B------:R-:W-:Y:S06]  /*0380*/  @P0 BRA `(.L_x_2) ;  /* 0x0000000000240947 */ /* 0x000fec0003800000 */
[----:B------:R-:W-:Y:S02]  /*0390*/  LOP3.LUT R9, R15, R2, RZ, 0x3c, !PT ;  /* 0x000000020f097212 */ /* 0x000fe400078e3cff */
[----:B------:R-:W-:Y:S02]  /*03a0*/  LOP3.LUT R10, R17, R4, RZ, 0x3c, !PT ;  /* 0x00000004110a7212 */ /* 0x000fe400078e3cff */
[----:B------:R-:W-:Y:S02]  /*03b0*/  LOP3.LUT R12, R15, R2, RZ, 0xc0, !PT ;  /* 0x000000020f0c7212 */ /* 0x000fe400078ec0ff */
[----:B------:R-:W-:Y:S02]  /*03c0*/  SHF.R.U64 R9, R9, 0x1, R10 ;  /* 0x0000000109097819 */ /* 0x000fe4000000120a */
[----:B------:R-:W-:Y:S02]  /*03d0*/  LOP3.LUT R8, R8, 0x80000000, RZ, 0xfc, !PT ;  /* 0x8000000008087812 */ /* 0x000fe400078efcff */
[----:B------:R-:W-:-:S02]  /*03e0*/  IADD3 R11, P0, PT, R9, R12, RZ ;  /* 0x0000000c090b7210 */ /* 0x000fc40007f1e0ff */
[----:B------:R-:W-:Y:S02]  /*03f0*/  LOP3.LUT R12, R17, R4, RZ, 0xc0, !PT ;  /* 0x00000004110c7212 */ /* 0x000fe400078ec0ff */
[----:B------:R-:W-:-:S05]  /*0400*/  SHF.R.U32.HI R9, RZ, 0x1, R10 ;  /* 0x00000001ff097819 */ /* 0x000fca000001160a */
[----:B------:R-:W-:-:S07]  /*0410*/  IMAD.X R12, R9, 0x1, R12, P0 ;  /* 0x00000001090c7824 */ /* 0x000fce00000e060c */
.L_x_2:
[----:B------:R-:W-:Y:S05]  /*0420*/  BSYNC.RECONVERGENT B0 ;  /* 0x0000000000007941 */ /* 0x000fea0003800200 */
.L_x_1:
[----:B------:R-:W-:Y:S05]  /*0430*/  BRA.U UP0, `(.L_x_3) ;  /* 0xfffffffd00a07547 */ /* 0x000fea000b83ffff */
[----:B------:R-:W0:Y:S01]  /*0440*/  LDCU UR4, c[0x3][URZ] ;  /* 0x00c00000ff0477ac */ /* 0x000e220008000800 */
[----:B------:R-:W-:Y:S02]  /*0450*/  HFMA2 R14, -RZ, RZ, 0, 0 ;  /* 0x00000000ff0e7431 */ /* 0x000fe400000001ff */
[----:B------:R-:W-:Y:S01]  /*0460*/  IMAD.MOV.U32 R16, RZ, RZ, RZ ;  /* 0x000000ffff107224 */ /* 0x000fe200078e00ff */
[----:B------:R-:W1:Y:S01]  /*0470*/  LDCU UR5, c[0x3][URZ] ;  /* 0x00c00000ff0577ac */ /* 0x000e620008000800 */
[----:B0-----:R-:W-:Y:S01]  /*0480*/  USHF.R.S32.HI UR4, URZ, 0x1f, UR4 ;  /* 0x0000001fff047899 */ /* 0x001fe20008011404 */
[----:B-1----:R-:W-:Y:S01]  /*0490*/  MOV R27, UR5 ;  /* 0x00000005001b7c02 */ /* 0x002fe20008000f00 */
[----:B------:R-:W-:-:S04]  /*04a0*/  IMAD.U32 R9, RZ, RZ, UR5 ;  /* 0x00000005ff097e24 */ /* 0x000fc8000f8e00ff */
[----:B------:R-:W-:Y:S01]  /*04b0*/  MOV R10, UR4 ;  /* 0x00000004000a7c02 */ /* 0x000fe20008000f00 */
[----:B------:R-:W-:-:S06]  /*04c0*/  UMOV UR4, URZ ;  /* 0x000000ff00047c82 */ /* 0x000fcc0008000000 */
.L_x_4:
        /* <DEDUP_REMOVED lines=15> */
[----:B------:R-:W0:Y:S02]  /*05c0*/  LDC.64 R14, c[0x0][0x3c0] ;  /* 0x0000f000ff0e7b82 */ /* 0x000e240000000a00 */
[----:B0-----:R-:W2:Y:S01]  /*05d0*/  LDG.E R14, desc[UR8][R14.64] ;  /* 0x000000080e0e7981 */ /* 0x001ea2000c1e1900 */
[----:B------:R-:W-:Y:S01]  /*05e0*/  IMAD.MOV.U32 R12, RZ, RZ, R5 ;  /* 0x000000ffff0c7224 */ /* 0x000fe200078e0005 */
[----:B------:R-:W-:Y:S02]  /*05f0*/  MOV R11, R6 ;  /* 0x00000006000b7202 */ /* 0x000fe40000000f00 */
[----:B--2---:R-:W-:-:S13]  /*0600*/  ISETP.GE.AND P0, PT, R14, 0x1, PT ;  /* 0x000000010e00780c */ /* 0x004fda0003f06270 */
[----:B------:R-:W-:Y:S05]  /*0610*/  @!P0 BRA `(.L_x_5) ;  /* 0x0000000800588947 */ /* 0x000fea0003800000 */
[C---:B------:R-:W-:Y:S01]  /*0620*/  ISETP.GE.U32.AND P0, PT, R14.reuse, 0x4, PT ;  /* 0x000000040e00780c */ /* 0x040fe20003f06070 */
[----:B------:R-:W-:Y:S01]  /*0630*/  IMAD.MOV.U32 R12, RZ, RZ, R5 ;  /* 0x000000ffff0c7224 */ /* 0x000fe200078e0005 */
[----:B------:R-:W-:Y:S02]  /*0640*/  LOP3.LUT R18, R14, 0x3, RZ, 0xc0, !PT ;  /* 0x000000030e127812 */ /* 0x000fe400078ec0ff */
[----:B------:R-:W-:Y:S02]  /*0650*/  MOV R11, R6 ;  /* 0x00000006000b7202 */ /* 0x000fe40000000f00 */
[----:B------:R-:W-:-:S07]  /*0660*/  ISETP.NE.AND P1, PT, R18, RZ, PT ;  /* 0x000000ff1200720c */ /* 0x000fce0003f25270 */
[----:B------:R-:W-:Y:S06]  /*0670*/  @!P0 BRA `(.L_x_6) ;  /* 0x0000000400c08947 */ /* 0x000fec0003800000 */
[----:B------:R-:W-:Y:S01]  /*0680*/  LOP3.LUT R14, R14, 0x7ffffffc, RZ, 0xc0, !PT ;  /* 0x7ffffffc0e0e7812 */ /* 0x000fe200078ec0ff */
[----:B------:R-:W-:Y:S01]  /*0690*/  IMAD.MOV.U32 R12, RZ, RZ, R5 ;  /* 0x000000ffff0c7224 */ /* 0x000fe200078e0005 */
[----:B------:R-:W-:Y:S01]  /*06a0*/  MOV R11, R6 ;  /* 0x00000006000b7202 */ /* 0x000fe20000000f00 */
[----:B------:R-:W-:-:S06]  /*06b0*/  UMOV UR4, URZ ;  /* 0x000000ff00047c82 */ /* 0x000fcc0008000000 */
.L_x_7:
[----:B------:R-:W-:Y:S01]  /*06c0*/  IMAD.HI.U32 R16, R9, R12, RZ ;  /* 0x0000000c09107227 */ /* 0x000fe200078e00ff */
[----:B------:R-:W-:-:S03]  /*06d0*/  UIADD3 UR4, UPT, UPT, UR4, 0x4, URZ ;  /* 0x0000000404047890 */ /* 0x000fc6000fffe0ff */
[-C--:B------:R-:W-:Y:S02]  /*06e0*/  IMAD R17, R10, R11.reuse, RZ ;  /* 0x0000000b0a117224 */ /* 0x080fe400078e02ff */
[C---:B------:R-:W-:Y:S02]  /*06f0*/  IMAD R15, R9.reuse, R12, RZ ;  /* 0x0000000c090f7224 */ /* 0x040fe400078e02ff */
[----:B------:R-:W-:-:S04]  /*0700*/  IMAD.WIDE.U32 R16, P0, R9, R11, R16 ;  /* 0x0000000b09107225 */ /* 0x000fc80007800010 */
[----:B------:R-:W-:Y:S02]  /*0710*/  IMAD R20, R8, R15, RZ ;  /* 0x0000000f08147224 */ /* 0x000fe400078e02ff */
[----:B------:R-:W-:-:S04]  /*0720*/  IMAD.WIDE.U32 R16, P2, R10, R12, R16 ;  /* 0x0000000c0a107225 */ /* 0x000fc80007840010 */
[----:B------:R-:W-:Y:S01]  /*0730*/  IMAD.HI.U32 R22, R10, R11, RZ ;  /* 0x0000000b0a167227 */ /* 0x000fe200078e00ff */
[----:B------:R-:W-:-:S03]  /*0740*/  IADD3 R25, PT, PT, R16, 0x1, RZ ;  /* 0x0000000110197810 */ /* 0x000fc60007ffe0ff */
[C---:B------:R-:W-:Y:S02]  /*0750*/  IMAD R21, R7.reuse, R16, R20 ;  /* 0x0000001007157224 */ /* 0x040fe400078e0214 */
[----:B------:R-:W-:Y:S02]  /*0760*/  IMAD.MOV.U32 R20, RZ, RZ, RZ ;  /* 0x000000ffff147224 */ /* 0x000fe400078e00ff */
[----:B------:R-:W-:Y:S02]  /*0770*/  IMAD.X R22, RZ, RZ, R22, P0 ;  /* 0x000000ffff167224 */ /* 0x000fe400000e0616 */
[----:B------:R-:W-:-:S03]  /*0780*/  IMAD.WIDE.U32 R20, R7, R15, R20 ;  /* 0x0000000f07147225 */ /* 0x000fc600078e0014 */
[----:B------:R-:W-:Y:S01]  /*0790*/  IADD3.X R23, PT, PT, RZ, R22, RZ, P2, !PT ;  /* 0x00000016ff177210 */ /* 0x000fe200017fe4ff */
[----:B------:R-:W-:Y:S01]  /*07a0*/  IMAD.MOV.U32 R24, RZ, RZ, RZ ;  /* 0x000000ffff187224 */ /* 0x000fe200078e00ff */
[----:B------:R-:W-:-:S03]  /*07b0*/  MOV R22, R17 ;  /* 0x0000001100167202 */ /* 0x000fc60000000f00 */
[----:B------:R-:W-:-:S04]  /*07c0*/  IMAD.HI.U32 R16, P0, R20, R2, R24 ;  /* 0x0000000214107227 */ /* 0x000fc80007800018 */
[----:B------:R-:W-:-:S04]  /*07d0*/  IMAD.WIDE.U32.X R22, R21, R4, R22, P0 ;  /* 0x0000000415167225 */ /* 0x000fc800000e0416 */
[----:B------:R-:W-:Y:S02]  /*07e0*/  IMAD.MOV.U32 R17, RZ, RZ, R22 ;  /* 0x000000ffff117224 */ /* 0x000fe400078e0016 */
[----:B------:R-:W-:-:S04]  /*07f0*/  IMAD.WIDE.U32 R16, P0, R20, R4, R16 ;  /* 0x0000000414107225 */ /* 0x000fc80007800010 */
[----:B------:R-:W-:-:S05]  /*0800*/  IMAD.HI.U32 R17, P2, R21, R2, R16 ;  /* 0x0000000215117227 */ /* 0x000fca0007840010 */
[----:B------:R-:W-:Y:S02]  /*0810*/  IADD3.X R23, PT, PT, RZ, RZ, R23, P2, P0 ;  /* 0x000000ffff177210 */ /* 0x000fe400017e0417 */
[----:B------:R-:W-:-:S04]  /*0820*/  ISETP.GE.U32.AND P0, PT, R17, R2, PT ;  /* 0x000000021100720c */ /* 0x000fc80003f06070 */
[----:B------:R-:W-:-:S04]  /*0830*/  ISETP.GE.U32.AND.EX P0, PT, R23, R4, PT, P0 ;  /* 0x000000041700720c */ /* 0x000fc80003f06100 */
[----:B------:R-:W-:Y:S02]  /*0840*/  SEL R20, R2, RZ, P0 ;  /* 0x000000ff02147207 */ /* 0x000fe40000000000 */
[----:B------:R-:W-:Y:S02]  /*0850*/  SEL R12, R4, RZ, P0 ;  /* 0x000000ff040c7207 */ /* 0x000fe40000000000 */
[----:B------:R-:W-:-:S04]  /*0860*/  IADD3 R20, P0, PT, R17, -R20, RZ ;  /* 0x8000001411147210 */ /* 0x000fc80007f1e0ff */
[----:B------:R-:W-:Y:S01]  /*0870*/  IADD3.X R23, PT, PT, R23, ~R12, RZ, P0, !PT ;  /* 0x8000000c17177210 */ /* 0x000fe200007fe4ff */
[----:B------:R-:W-:-:S04]  /*0880*/  IMAD.HI.U32 R16, R9, R20, RZ ;  /* 0x0000001409107227 */ /* 0x000fc800078e00ff */
        /* <DEDUP_REMOVED lines=12> */
[----:B------:R-:W-:Y:S02]  /*0950*/  IMAD.MOV.U32 R22, RZ, RZ, R21 ;  /* 0x000000ffff167224 */ /* 0x000fe400078e0015 */
[----:B------:R-:W-:-:S04]  /*0960*/  IMAD.HI.U32 R20, P0, R16, R2, R24 ;  /* 0x0000000210147227 */ /* 0x000fc80007800018 */
[----:B------:R-:W-:-:S03]  /*0970*/  IMAD.WIDE.U32.X R22, R17, R4, R22, P0 ;  /* 0x0000000411167225 */ /* 0x000fc600000e0416 */
[----:B------:R-:W-:-:S03]  /*0980*/  MOV R21, R22 ;  /* 0x0000001600157202 */ /* 0x000fc60000000f00 */
[----:B------:R-:W-:-:S04]  /*0990*/  IMAD.WIDE.U32 R20, P0, R16, R4, R20 ;  /* 0x0000000410147225 */ /* 0x000fc80007800014 */
[----:B------:R-:W-:-:S05]  /*09a0*/  IMAD.HI.U32 R21, P2, R17, R2, R20 ;  /* 0x0000000211157227 */ /* 0x000fca0007840014 */
[----:B------:R-:W-:Y:S02]  /*09b0*/  IADD3.X R23, PT, PT, RZ, RZ, R23, P2, P0 ;  /* 0x000000ffff177210 */ /* 0x000fe400017e0417 */
[----:B------:R-:W-:-:S04]  /*09c0*/  ISETP.GE.U32.AND P0, PT, R21, R2, PT ;  /* 0x000000021500720c */ /* 0x000fc80003f06070 */
[----:B------:R-:W-:-:S04]  /*09d0*/  ISETP.GE.U32.AND.EX P0, PT, R23, R4, PT, P0 ;  /* 0x000000041700720c */ /* 0x000fc80003f06100 */
[----:B------:R-:W-:Y:S02]  /*09e0*/  SEL R12, R2, RZ, P0 ;  /* 0x000000ff020c7207 */ /* 0x000fe40000000000 */
[----:B------:R-:W-:Y:S02]  /*09f0*/  SEL R16, R4, RZ, P0 ;  /* 0x000000ff04107207 */ /* 0x000fe40000000000 */
[----:B------:R-:W-:-:S05]  /*0a00*/  IADD3 R21, P0, PT, R21, -R12, RZ ;  /* 0x8000000c15157210 */ /* 0x000fca0007f1e0ff */
[----:B------:R-:W-:Y:S02]  /*0a10*/  IMAD.X R23, R23, 0x1, ~R16, P0 ;  /* 0x0000000117177824 */ /* 0x000fe400000e0e10 */
[----:B------:R-:W-:-:S04]  /*0a20*/  IMAD.HI.U32 R16, R9, R21, RZ ;  /* 0x0000001509107227 */ /* 0x000fc800078e00ff */
[----:B------:R-:W-:Y:S02]  /*0a30*/  IMAD R17, R10, R23, RZ ;  /* 0x000000170a117224 */ /* 0x000fe400078e02ff */
[C---:B------:R-:W-:Y:S02]  /*0a40*/  IMAD R11, R9.reuse, R21, RZ ;  /* 0x00000015090b7224 */ /* 0x040fe400078e02ff */
[----:B------:R-:W-:-:S04]  /*0a50*/  IMAD.WIDE.U32 R16, P0, R9, R23, R16 ;  /* 0x0000001709107225 */ /* 0x000fc80007800010 */
[----:B------:R-:W-:Y:S02]  /*0a60*/  IMAD R12, R8, R11, RZ ;  /* 0x0000000b080c7224 */ /* 0x000fe400078e02ff */
[----:B------:R-:W-:-:S04]  /*0a70*/  IMAD.WIDE.U32 R20, P2, R10, R21, R16 ;  /* 0x000000150a147225 */ /* 0x000fc80007840010 */
[----:B------:R-:W-:Y:S02]  /*0a80*/  HFMA2 R16, -RZ, RZ, 0, 0 ;  /* 0x00000000ff107431 */ /* 0x000fe400000001ff */
[----:B------:R-:W-:-:S04]  /*0a90*/  IMAD.HI.U32 R22, R10, R23, RZ ;  /* 0x000000170a167227 */ /* 0x000fc800078e00ff */
[C---:B------:R-:W-:Y:S01]  /*0aa0*/  IMAD R17, R7.reuse, R20, R12 ;  /* 0x0000001407117224 */ /* 0x040fe200078e020c */
[----:B------:R-:W-:Y:S01]  /*0ab0*/  IADD3.X R22, PT, PT, R22, RZ, RZ, P0, !PT ;  /* 0x000000ff16167210 */ /* 0x000fe200007fe4ff */
[----:B------:R-:W-:Y:S02]  /*0ac0*/  VIADD R25, R20, 0x1 ;  /* 0x0000000114197836 */ /* 0x000fe40000000000 */
[----:B------:R-:W-:-:S04]  /*0ad0*/  IMAD.WIDE.U32 R16, R7, R11, R16 ;  /* 0x0000000b07107225 */ /* 0x000fc800078e0010 */
[----:B------:R-:W-:Y:S01]  /*0ae0*/  IMAD.X R23, RZ, RZ, R22, P2 ;  /* 0x000000ffff177224 */ /* 0x000fe200010e0616 */
[----:B------:R-:W-:Y:S01]  /*0af0*/  MOV R22, R21 ;  /* 0x0000001500167202 */ /* 0x000fe20000000f00 */
        /* <DEDUP_REMOVED lines=13> */
[----:B------:R-:W-:Y:S02]  /*0bd0*/  IMAD R17, R10, R23, RZ ;  /* 0x000000170a117224 */ /* 0x000fe400078e02ff */
        /* <DEDUP_REMOVED lines=18> */
[----:B------:R-:W-:Y:S02]  /*0d00*/  ISETP.GE.U32.AND P0, PT, R21, R2, PT ;  /* 0x000000021500720c */ /* 0x000fe40003f06070 */
[----:B------:R-:W-:Y:S02]  /*0d10*/  ISETP.NE.AND P2, PT, R14, UR4, PT ;  /* 0x000000040e007c0c */ /* 0x000fe4000bf45270 */
[----:B------:R-:W-:-:S04]  /*0d20*/  ISETP.GE.U32.AND.EX P0, PT, R11, R4, PT, P0 ;  /* 0x000000040b00720c */ /* 0x000fc80003f06100 */
[----:B------:R-:W-:Y:S02]  /*0d30*/  SEL R12, R2, RZ, P0 ;  /* 0x000000ff020c7207 */ /* 0x000fe40000000000 */
[----:B------:R-:W-:Y:S02]  /*0d40*/  SEL R16, R4, RZ, P0 ;  /* 0x000000ff04107207 */ /* 0x000fe40000000000 */
[----:B------:R-:W-:-:S05]  /*0d50*/  IADD3 R12, P3, PT, R21, -R12, RZ ;  /* 0x8000000c150c7210 */ /* 0x000fca0007f7e0ff */
[----:B------:R-:W-:Y:S01]  /*0d60*/  IMAD.X R11, R11, 0x1, ~R16, P3 ;  /* 0x000000010b0b7824 */ /* 0x000fe200018e0e10 */
[----:B------:R-:W-:Y:S07]  /*0d70*/  @P2 BRA `(.L_x_7) ;  /* 0xfffffff800502947 */ /* 0x000fee000383ffff */
.L_x_6:
[----:B------:R-:W-:Y:S05]  /*0d80*/  @!P1 BRA `(.L_x_5) ;  /* 0x00000000007c9947 */ /* 0x000fea0003800000 */
[----:B------:R-:W-:-:S05]  /*0d90*/  UMOV UR4, URZ ;  /* 0x000000ff00047c82 */ /* 0x000fca0008000000 */
.L_x_8:
[CC--:B------:R-:W-:Y:S01]  /*0da0*/  IMAD.HI.U32 R14, R9.reuse, R12.reuse, RZ ;  /* 0x0000000c090e7227 */ /* 0x0c0fe200078e00ff */
[----:B------:R-:W-:Y:S01]  /*0db0*/  MOV R22, RZ ;  /* 0x000000ff00167202 */ /* 0x000fe20000000f00 */
[----:B------:R-:W-:Y:S02]  /*0dc0*/  UIADD3 UR4, UPT, UPT, UR4, 0x1, URZ ;  /* 0x0000000104047890 */ /* 0x000fe4000fffe0ff */
[-C--:B------:R-:W-:Y:S02]  /*0dd0*/  IMAD R15, R10, R11.reuse, RZ ;  /* 0x0000000b0a0f7224 */ /* 0x080fe400078e02ff */
[C---:B------:R-:W-:Y:S02]  /*0de0*/  IMAD R21, R9.reuse, R12, RZ ;  /* 0x0000000c09157224 */ /* 0x040fe400078e02ff */
[----:B------:R-:W-:-:S04]  /*0df0*/  IMAD.WIDE.U32 R14, P0, R9, R11, R14 ;  /* 0x0000000b090e7225 */ /* 0x000fc8000780000e */
[----:B------:R-:W-:Y:S02]  /*0e00*/  IMAD R16, R8, R21, RZ ;  /* 0x0000001508107224 */ /* 0x000fe400078e02ff */
[----:B------:R-:W-:-:S04]  /*0e10*/  IMAD.WIDE.U32 R14, P1, R10, R12, R14 ;  /* 0x0000000c0a0e7225 */ /* 0x000fc8000782000e */
[----:B------:R-:W-:Y:S02]  /*0e20*/  IMAD R17, R7, R14, R16 ;  /* 0x0000000e07117224 */ /* 0x000fe400078e0210 */
[----:B------:R-:W-:Y:S02]  /*0e30*/  HFMA2 R16, -RZ, RZ, 0, 0 ;  /* 0x00000000ff107431 */ /* 0x000fe400000001ff */
[----:B------:R-:W-:-:S04]  /*0e40*/  IMAD.HI.U32 R20, R10, R11, RZ ;  /* 0x0000000b0a147227 */ /* 0x000fc800078e00ff */
[----:B------:R-:W-:Y:S01]  /*0e50*/  VIADD R23, R14, 0x1 ;  /* 0x000000010e177836 */ /* 0x000fe20000000000 */
[----:B------:R-:W-:Y:S01]  /*0e60*/  IADD3.X R20, PT, PT, R20, RZ, RZ, P0, !PT ;  /* 0x000000ff14147210 */ /* 0x000fe200007fe4ff */
[----:B------:R-:W-:-:S04]  /*0e70*/  IMAD.WIDE.U32 R16, R7, R21, R16 ;  /* 0x0000001507107225 */ /* 0x000fc800078e0010 */
[----:B------:R-:W-:Y:S02]  /*0e80*/  IMAD.X R21, RZ, RZ, R20, P1 ;  /* 0x000000ffff157224 */ /* 0x000fe400008e0614 */
[----:B------:R-:W-:-:S04]  /*0e90*/  IMAD.HI.U32 R14, P0, R16, R2, R22 ;  /* 0x00000002100e7227 */ /* 0x000fc80007800016 */
[----:B------:R-:W-:-:S04]  /*0ea0*/  IMAD.MOV.U32 R20, RZ, RZ, R15 ;  /* 0x000000ffff147224 */ /* 0x000fc800078e000f */
        /* <DEDUP_REMOVED lines=13> */
.L_x_5:
[----:B------:R-:W-:-:S13]  /*0f80*/  ISETP.GE.AND P0, PT, R0, 0x1, PT ;  /* 0x000000010000780c */ /* 0x000fda0003f06270 */
[----:B------:R-:W-:Y:S05]  /*0f90*/  @!P0 BRA `(.L_x_9) ;  /* 0x0000002400148947 */ /* 0x000fea0003800000 */
[C---:B------:R-:W-:Y:S01]  /*0fa0*/  ISETP.GE.U32.AND P0, PT, R0.reuse, 0x8, PT ;  /* 0x000000080000780c */ /* 0x040fe20003f06070 */
[----:B------:R-:W-:Y:S01]  /*0fb0*/  IMAD.MOV.U32 R29, RZ, RZ, R5 ;  /* 0x000000ffff1d7224 */ /* 0x000fe200078e0005 */
[C---:B------:R-:W-:Y:S02]  /*0fc0*/  LOP3.LUT R14, R0.reuse, 0x7, RZ, 0xc0, !PT ;  /* 0x00000007000e7812 */ /* 0x040fe400078ec0ff */
[----:B------:R-:W-:Y:S02]  /*0fd0*/  IADD3 R15, PT, PT, R0, -0x1, RZ ;  /* 0xffffffff000f7810 */ /* 0x000fe40007ffe0ff */
[----:B------:R-:W-:Y:S02]  /*0fe0*/  ISETP.NE.AND P1, PT, R14, RZ, PT ;  /* 0x000000ff0e00720c */ /* 0x000fe40003f25270 */
[----:B------:R-:W-:-:S05]  /*0ff0*/  MOV R26, R6 ;  /* 0x00000006001a7202 */ /* 0x000fca0000000f00 */
[----:B------:R-:W-:Y:S06]  /*1000*/  @!P0 BRA `(.L_x_10) ;  /* 0x0000001000648947 */ /* 0x000fec0003800000 */
[----:B------:R-:W-:Y:S01]  /*1010*/  LOP3.LUT R18, R0, 0x7ffffff8, RZ, 0xc0, !PT ;  /* 0x7ffffff800127812 */ /* 0x000fe200078ec0ff */
[----:B------:R-:W-:Y:S01]  /*1020*/  IMAD.MOV.U32 R29, RZ, RZ, R5 ;  /* 0x000000ffff1d7224 */ /* 0x000fe200078e0005 */
[----:B------:R-:W-:Y:S01]  /*1030*/  MOV R26, R6 ;  /* 0x00000006001a7202 */ /* 0x000fe20000000f00 */
[----:B------:R-:W-:-:S06]  /*1040*/  UMOV UR4, URZ ;  /* 0x000000ff00047c82 */ /* 0x000fcc0008000000 */
.L_x_11:
[----:B0-----:R-:W0:Y:S01]  /*1050*/  LDC.64 R16, c[0x0][0x3b8] ;  /* 0x0000ee00ff107b82 */ /* 0x001e220000000a00 */
[----:B------:R-:W-:-:S04]  /*1060*/  LOP3.LUT R33, R15, R29, RZ, 0xc0, !PT ;  /* 0x0000001d0f217212 */ /* 0x000fc800078ec0ff */
[----:B------:R-:W-:-:S05]  /*1070*/  LEA.HI R23, R33, R13, RZ, 0x1b ;  /* 0x0000000d21177211 */ /* 0x000fca00078fd8ff */
[----:B0-----:R-:W-:-:S05]  /*1080*/  IMAD.WIDE.U32 R22, R23, 0x4, R16 ;  /* 0x0000000417167825 */ /* 0x001fca00078e0010 */
[----:B------:R-:W2:Y:S01]  /*1090*/  LDG.E R34, desc[UR8][R22.64] ;  /* 0x0000000816227981 */ /* 0x000ea2000c1e1900 */
[----:B------:R-:W-:-:S04]  /*10a0*/  IMAD.HI.U32 R30, R29, R12, RZ ;  /* 0x0000000c1d1e7227 */ /* 0x000fc800078e00ff */
[C---:B------:R-:W-:Y:S02]  /*10b0*/  IMAD R31, R11.reuse, R26, RZ ;  /* 0x0000001a0b1f7224 */ /* 0x040fe400078e02ff */
[-C--:B------:R-:W-:Y:S02]  /*10c0*/  IMAD R21, R12, R29.reuse, RZ ;  /* 0x0000001d0c157224 */ /* 0x080fe400078e02ff */
[----:B------:R-:W-:-:S04]  /*10d0*/  IMAD.WIDE.U32 R30, P0, R11, R29, R30 ;  /* 0x0000001d0b1e7225 */ /* 0x000fc8000780001e */
[----:B------:R-:W-:Y:S02]  /*10e0*/  IMAD R28, R8, R21, RZ ;  /* 0x00000015081c7224 */ /* 0x000fe400078e02ff */
[----:B------:R-:W-:-:S04]  /*10f0*/  IMAD.WIDE.U32 R30, P2, R12, R26, R30 ;  /* 0x0000001a0c1e7225 */ /* 0x000fc8000784001e */
[----:B------:R-:W-:Y:S02]  /*1100*/  IMAD R29, R7, R30, R28 ;  /* 0x0000001e071d7224 */ /* 0x000fe400078e021c */
[----:B------:R-:W-:Y:S02]  /*1110*/  HFMA2 R28, -RZ, RZ, 0, 0 ;  /* 0x00000000ff1c7431 */ /* 0x000fe400000001ff */
[----:B------:R-:W-:-:S04]  /*1120*/  IMAD.HI.U32 R24, R11, R26, RZ ;  /* 0x0000001a0b187227 */ /* 0x000fc800078e00ff */
[----:B------:R-:W-:Y:S02]  /*1130*/  HFMA2 R26, -RZ, RZ, 0, 5.9604644775390625e-08 ;  /* 0x00000001ff1a7431 */ /* 0x000fe400000001ff */
[----:B------:R-:W-:Y:S02]  /*1140*/  IMAD.X R24, RZ, RZ, R24, P0 ;  /* 0x000000ffff187224 */ /* 0x000fe400000e0618 */
[----:B------:R-:W-:Y:S02]  /*1150*/  IMAD.MOV.U32 R20, RZ, RZ, RZ ;  /* 0x000000ffff147224 */ /* 0x000fe400078e00ff */
[----:B------:R-:W-:Y:S01]  /*1160*/  IMAD.WIDE.U32 R28, R7, R21, R28 ;  /* 0x00000015071c7225 */ /* 0x000fe200078e001c */
[----:B------:R-:W-:Y:S02]  /*1170*/  IADD3.X R25, PT, PT, RZ, R24, RZ, P2, !PT ;  /* 0x00000018ff197210 */ /* 0x000fe400017fe4ff */
[----:B------:R-:W-:Y:S01]  /*1180*/  MOV R24, R31 ;  /* 0x0000001f00187202 */ /* 0x000fe20000000f00 */
[----:B------:R-:W-:Y:S01]  /*1190*/  VIADD R21, R30, 0x1 ;  /* 0x000000011e157836 */ /* 0x000fe20000000000 */
[----:B------:R-:W-:Y:S01]  /*11a0*/  SHF.L.W.U32 R33, R26, R33, RZ ;  /* 0x000000211a217219 */ /* 0x000fe20000000eff */
        /* <DEDUP_REMOVED lines=8> */
[----:B------:R-:W-:-:S04]  /*1230*/  SEL R20, R2, RZ, P0 ;  /* 0x000000ff02147207 */ /* 0x000fc80000000000 */
[----:B------:R-:W-:-:S04]  /*1240*/  IADD3 R35, P2, PT, R21, -R20, RZ ;  /* 0x8000001415237210 */ /* 0x000fc80007f5e0ff */
[----:B------:R-:W-:-:S04]  /*1250*/  LOP3.LUT R32, R15, R35, RZ, 0xc0, !PT ;  /* 0x000000230f207212 */ /* 0x000fc800078ec0ff */
[----:B------:R-:W-:-:S05]  /*1260*/  LEA.HI R21, R32, R13, RZ, 0x1b ;  /* 0x0000000d20157211 */ /* 0x000fca00078fd8ff */
[----:B------:R-:W-:Y:S01]  /*1270*/  IMAD.WIDE.U32 R20, R21, 0x4, R16 ;  /* 0x0000000415147825 */ /* 0x000fe200078e0010 */
[----:B--2---:R-:W-:-:S05]  /*1280*/  LOP3.LUT R25, R34, R33, RZ, 0xfc, !PT ;  /* 0x0000002122197212 */ /* 0x004fca00078efcff */
[----:B------:R0:W-:Y:S04]  /*1290*/  STG.E desc[UR8][R22.64], R25 ;  /* 0x0000001916007986 */ /* 0x0001e8000c101908 */
[----:B------:R-:W2:Y:S01]  /*12a0*/  LDG.E R33, desc[UR8][R20.64] ;  /* 0x0000000814217981 */ /* 0x000ea2000c1e1900 */
[----:B------:R-:W-:Y:S01]  /*12b0*/  SEL R24, R4, RZ, P0 ;  /* 0x000000ff04187207 */ /* 0x000fe20000000000 */
[----:B------:R-:W-:Y:S01]  /*12c0*/  IMAD.HI.U32 R30, R35, R12, RZ ;  /* 0x0000000c231e7227 */ /* 0x000fe200078e00ff */
[----:B------:R-:W-:-:S03]  /*12d0*/  SHF.L.W.U32 R32, R26, R32, RZ ;  /* 0x000000201a207219 */ /* 0x000fc60000000eff */
[----:B------:R-:W-:Y:S01]  /*12e0*/  IMAD.X R29, R29, 0x1, ~R24, P2 ;  /* 0x000000011d1d7824 */ /* 0x000fe200010e0e18 */
[----:B0-----:R-:W-:-:S03]  /*12f0*/  MOV R22, RZ ;  /* 0x000000ff00167202 */ /* 0x001fc60000000f00 */
[CC--:B------:R-:W-:Y:S02]  /*1300*/  IMAD R31, R11.reuse, R29.reuse, RZ ;  /* 0x0000001d0b1f7224 */ /* 0x0c0fe400078e02ff */
[----:B------:R-:W-:-:S04]  /*1310*/  IMAD.HI.U32 R24, R11, R29, RZ ;  /* 0x0000001d0b187227 */ /* 0x000fc800078e00ff */
[----:B------:R-:W-:-:S04]  /*1320*/  IMAD.WIDE.U32 R30, P0, R11, R35, R30 ;  /* 0x000000230b1e7225 */ /* 0x000fc8000780001e */
[----:B------:R-:W-:Y:S01]  /*1330*/  IMAD R35, R12, R35, RZ ;  /* 0x000000230c237224 */ /* 0x000fe200078e02ff */
[----:B------:R-:W-:Y:S01]  /*1340*/  IADD3.X R24, PT, PT, R24, RZ, RZ, P0, !PT ;  /* 0x000000ff18187210 */ /* 0x000fe200007fe4ff */
[----:B------:R-:W-:-:S04]  /*1350*/  IMAD.WIDE.U32 R30, P2, R12, R29, R30 ;  /* 0x0000001d0c1e7225 */ /* 0x000fc8000784001e */
[-C--:B------:R-:W-:Y:S01]  /*1360*/  IMAD R28, R8, R35.reuse, RZ ;  /* 0x00000023081c7224 */ /* 0x080fe200078e02ff */
[----:B------:R-:W-:Y:S01]  /*1370*/  IADD3 R23, PT, PT, R30, 0x1, RZ ;  /* 0x000000011e177810 */ /* 0x000fe20007ffe0ff */
[----:B------:R-:W-:Y:S02]  /*1380*/  IMAD.X R25, RZ, RZ, R24, P2 ;  /* 0x000000ffff197224 */ /* 0x000fe400010e0618 */
[C---:B------:R-:W-:Y:S02]  /*1390*/  IMAD R29, R7.reuse, R30, R28 ;  /* 0x0000001e071d7224 */ /* 0x040fe400078e021c */
[----:B------:R-:W-:Y:S02]  /*13a0*/  IMAD.MOV.U32 R28, RZ, RZ, RZ ;  /* 0x000000ffff1c7224 */ /* 0x000fe400078e00ff */
[----:B------:R-:W-:Y:S02]  /*13b0*/  IMAD.MOV.U32 R24, RZ, RZ, R31 ;  /* 0x000000ffff187224 */ /* 0x000fe400078e001f */
[----:B------:R-:W-:-:S04]  /*13c0*/  IMAD.WIDE.U32 R28, R7, R35, R28 ;  /* 0x00000023071c7225 */ /* 0x000fc800078e001c */
        /* <DEDUP_REMOVED lines=17> */
[----:B------:R-:W-:-:S04]  /*14e0*/  IMAD.HI.U32 R30, R29, R12, RZ ;  /* 0x0000000c1d1e7227 */ /* 0x000fc800078e00ff */
[----:B------:R-:W-:Y:S02]  /*14f0*/  IMAD.X R24, R25, 0x1, ~R24, P2 ;  /* 0x0000000119187824 */ /* 0x000fe400010e0e18 */
[----:B------:R-:W-:Y:S02]  /*1500*/  IMAD R25, R12, R29, RZ ;  /* 0x0000001d0c197224 */ /* 0x000fe400078e02ff */
[----:B0-----:R-:W-:Y:S02]  /*1510*/  HFMA2 R20, -RZ, RZ, 0, 0 ;  /* 0x00000000ff147431 */ /* 0x001fe400000001ff */
[C---:B------:R-:W-:Y:S02]  /*1520*/  IMAD R31, R11.reuse, R24, RZ ;  /* 0x000000180b1f7224 */ /* 0x040fe400078e02ff */
[----:B------:R-:W-:Y:S02]  /*1530*/  IMAD R28, R8, R25, RZ ;  /* 0x00000019081c7224 */ /* 0x000fe400078e02ff */
[----:B------:R-:W-:-:S04]  /*1540*/  IMAD.WIDE.U32 R30, P0, R11, R29, R30 ;  /* 0x0000001d0b1e7225 */ /* 0x000fc8000780001e */
[----:B------:R-:W-:-:S04]  /*1550*/  IMAD.WIDE.U32 R30, P2, R12, R24, R30 ;  /* 0x000000180c1e7225 */ /* 0x000fc8000784001e */
[----:B------:R-:W-:Y:S01]  /*1560*/  IMAD.HI.U32 R24, R11, R24, RZ ;  /* 0x000000180b187227 */ /* 0x000fe200078e00ff */
[----:B------:R-:W-:-:S03]  /*1570*/  IADD3 R21, PT, PT, R30, 0x1, RZ ;  /* 0x000000011e157810 */ /* 0x000fc60007ffe0ff */
[----:B------:R-:W-:Y:S01]  /*1580*/  IMAD R29, R7, R30, R28 ;  /* 0x0000001e071d7224 */ /* 0x000fe200078e021c */
[----:B------:R-:W-:Y:S01]  /*1590*/  IADD3.X R24, PT, PT, R24, RZ, RZ, P0, !PT ;  /* 0x000000ff18187210 */ /* 0x000fe200007fe4ff */
[----:B------:R-:W-:-:S04]  /*15a0*/  IMAD.MOV.U32 R28, RZ, RZ, RZ ;  /* 0x000000ffff1c7224 */ /* 0x000fc800078e00ff */
        /* <DEDUP_REMOVED lines=12> */
[----:B------:R-:W-:Y:S02]  /*1670*/  IADD3 R35, P2, PT, R21, -R20, RZ ;  /* 0x8000001415237210 */ /* 0x000fe40007f5e0ff */
[----:B------:R-:W-:Y:S02]  /*1680*/  SHF.L.W.U32 R21, R26, R34, RZ ;  /* 0x000000221a157219 */ /* 0x000fe40000000eff */
[----:B------:R-:W-:-:S04]  /*1690*/  LOP3.LUT R33, R15, R35, RZ, 0xc0, !PT ;  /* 0x000000230f217212 */ /* 0x000fc800078ec0ff */
[----:B------:R-:W-:Y:S02]  /*16a0*/  LEA.HI R31, R33, R13, RZ, 0x1b ;  /* 0x0000000d211f7211 */ /* 0x000fe400078fd8ff */
[----:B--2---:R-:W-:-:S03]  /*16b0*/  LOP3.LUT R25, R32, R21, RZ, 0xfc, !PT ;  /* 0x0000001520197212 */ /* 0x004fc600078efcff */
[----:B------:R-:W-:Y:S02]  /*16c0*/  IMAD.WIDE.U32 R20, R31, 0x4, R16 ;  /* 0x000000041f147825 */ /* 0x000fe400078e0010 */
[----:B------:R0:W-:Y:S04]  /*16d0*/  STG.E desc[UR8][R22.64], R25 ;  /* 0x0000001916007986 */ /* 0x0001e8000c101908 */
[----:B------:R-:W2:Y:S01]  /*16e0*/  LDG.E R32, desc[UR8][R20.64] ;  /* 0x0000000814207981 */ /* 0x000ea2000c1e1900 */
[----:B------:R-:W-:Y:S01]  /*16f0*/  SEL R24, R4, RZ, P0 ;  /* 0x000000ff04187207 */ /* 0x000fe20000000000 */
[----:B------:R-:W-:Y:S01]  /*1700*/  IMAD.HI.U32 R30, R35, R12, RZ ;  /* 0x0000000c231e7227 */ /* 0x000fe200078e00ff */
[----:B------:R-:W-:-:S03]  /*1710*/  SHF.L.W.U32 R33, R26, R33, RZ ;  /* 0x000000211a217219 */ /* 0x000fc60000000eff */
[----:B------:R-:W-:Y:S02]  /*1720*/  IMAD.X R29, R29, 0x1, ~R24, P2 ;  /* 0x000000011d1d7824 */ /* 0x000fe400010e0e18 */
[----:B0-----:R-:W-:Y:S02]  /*1730*/  HFMA2 R22, -RZ, RZ, 0, 0 ;  /* 0x00000000ff167431 */ /* 0x001fe400000001ff */
        /* <DEDUP_REMOVED lines=67> */
[----:B------:R-:W-:Y:S02]  /*1b70*/  IMAD R31, R12, R35, RZ ;  /* 0x000000230c1f7224 */ /* 0x000fe400078e02ff */
[C---:B------:R-:W-:Y:S02]  /*1b80*/  IMAD R23, R11.reuse, R30, RZ ;  /* 0x0000001e0b177224 */ /* 0x040fe400078e02ff */
[----:B------:R-:W-:Y:S02]  /*1b90*/  IMAD R28, R8, R31, RZ ;  /* 0x0000001f081c7224 */ /* 0x000fe400078e02ff */
[----:B------:R-:W-:-:S04]  /*1ba0*/  IMAD.WIDE.U32 R22, P0, R11, R35, R22 ;  /* 0x000000230b167225 */ /* 0x000fc80007800016 */
[----:B0-----:R-:W-:Y:S02]  /*1bb0*/  IMAD.MOV.U32 R24, RZ, RZ, RZ ;  /* 0x000000ffff187224 */ /* 0x001fe400078e00ff */
[----:B------:R-:W-:-:S04]  /*1bc0*/  IMAD.WIDE.U32 R22, P2, R12, R30, R22 ;  /* 0x0000001e0c167225 */ /* 0x000fc80007840016 */
[----:B------:R-:W-:Y:S01]  /*1bd0*/  IMAD.HI.U32 R30, R11, R30, RZ ;  /* 0x0000001e0b1e7227 */ /* 0x000fe200078e00ff */
[----:B------:R-:W-:-:S03]  /*1be0*/  IADD3 R29, PT, PT, R22, 0x1, RZ ;  /* 0x00000001161d7810 */ /* 0x000fc60007ffe0ff */
[C---:B------:R-:W-:Y:S02]  /*1bf0*/  IMAD R25, R7.reuse, R22, R28 ;  /* 0x0000001607197224 */ /* 0x040fe400078e021c */
[----:B------:R-:W-:Y:S01]  /*1c00*/  HFMA2 R28, -RZ, RZ, 0, 0 ;  /* 0x00000000ff1c7431 */ /* 0x000fe200000001ff */
[----:B------:R-:W-:Y:S01]  /*1c10*/  IADD3.X R30, PT, PT, R30, RZ, RZ, P0, !PT ;  /* 0x000000ff1e1e7210 */ /* 0x000fe200007fe4ff */
[----:B------:R-:W-:-:S04]  /*1c20*/  IMAD.WIDE.U32 R24, R7, R31, R24 ;  /* 0x0000001f07187225 */ /* 0x000fc800078e0018 */
[----:B------:R-:W-:Y:S02]  /*1c30*/  IMAD.X R31, RZ, RZ, R30, P2 ;  /* 0x000000ffff1f7224 */ /* 0x000fe400010e061e */
        /* <DEDUP_REMOVED lines=17> */
[----:B------:R-:W-:-:S05]  /*1d50*/  SEL R24, R4, RZ, P0 ;  /* 0x000000ff04187207 */ /* 0x000fca0000000000 */
[----:B------:R-:W-:Y:S02]  /*1d60*/  IMAD.X R31, R31, 0x1, ~R24, P2 ;  /* 0x000000011f1f7824 */ /* 0x000fe400010e0e18 */
[----:B------:R-:W-:-:S04]  /*1d70*/  IMAD.HI.U32 R24, R29, R12, RZ ;  /* 0x0000000c1d187227 */ /* 0x000fc800078e00ff */
[CC--:B------:R-:W-:Y:S02]  /*1d80*/  IMAD R25, R11.reuse, R31.reuse, RZ ;  /* 0x0000001f0b197224 */ /* 0x0c0fe400078e02ff */
[----:B------:R-:W-:-:S04]  /*1d90*/  IMAD.HI.U32 R30, R11, R31, RZ ;  /* 0x0000001f0b1e7227 */ /* 0x000fc800078e00ff */
[----:B------:R-:W-:-:S04]  /*1da0*/  IMAD.WIDE.U32 R24, P0, R11, R29, R24 ;  /* 0x0000001d0b187225 */ /* 0x000fc80007800018 */
[----:B------:R-:W-:Y:S01]  /*1db0*/  IMAD R29, R12, R29, RZ ;  /* 0x0000001d0c1d7224 */ /* 0x000fe200078e02ff */
[----:B------:R-:W-:Y:S01]  /*1dc0*/  IADD3.X R30, PT, PT, R30, RZ, RZ, P0, !PT ;  /* 0x000000ff1e1e7210 */ /* 0x000fe200007fe4ff */
[----:B------:R-:W-:-:S04]  /*1dd0*/  IMAD.WIDE.U32 R24, P2, R12, R31, R24 ;  /* 0x0000001f0c187225 */ /* 0x000fc80007840018 */
[-C--:B------:R-:W-:Y:S02]  /*1de0*/  IMAD R28, R8, R29.reuse, RZ ;  /* 0x0000001d081c7224 */ /* 0x080fe400078e02ff */
[----:B0-----:R-:W-:Y:S02]  /*1df0*/  IMAD.MOV.U32 R20, RZ, RZ, RZ ;  /* 0x000000ffff147224 */ /* 0x001fe400078e00ff */
[C---:B------:R-:W-:Y:S02]  /*1e00*/  IMAD R21, R7.reuse, R24, R28 ;  /* 0x0000001807157224 */ /* 0x040fe400078e021c */
[----:B------:R-:W-:Y:S02]  /*1e10*/  HFMA2 R28, -RZ, RZ, 0, 0 ;  /* 0x00000000ff1c7431 */ /* 0x000fe400000001ff */
[----:B------:R-:W-:Y:S02]  /*1e20*/  IMAD.X R31, RZ, RZ, R30, P2 ;  /* 0x000000ffff1f7224 */ /* 0x000fe400010e061e */
[----:B------:R-:W-:Y:S01]  /*1e30*/  IMAD.WIDE.U32 R20, R7, R29, R20 ;  /* 0x0000001d07147225 */ /* 0x000fe200078e0014 */
[----:B------:R-:W-:-:S03]  /*1e40*/  IADD3 R29, PT, PT, R24, 0x1, RZ ;  /* 0x00000001181d7810 */ /* 0x000fc60007ffe0ff */
        /* <DEDUP_REMOVED lines=20> */
[----:B------:R-:W-:Y:S01]  /*1f90*/  SHF.L.W.U32 R26, R26, R30, RZ ;  /* 0x0000001e1a1a7219 */ /* 0x000fe20000000eff */
[----:B------:R-:W-:Y:S02]  /*1fa0*/  UIADD3 UR4, UPT, UPT, UR4, 0x8, URZ ;  /* 0x0000000804047890 */ /* 0x000fe4000fffe0ff */
[----:B------:R-:W-:-:S04]  /*1fb0*/  IMAD.X R32, R29, 0x1, ~R32, P2 ;  /* 0x000000011d207824 */ /* 0x000fc800010e0e20 */
[C---:B------:R-:W-:Y:S02]  /*1fc0*/  IMAD R21, R11.reuse, R32, RZ ;  /* 0x000000200b157224 */ /* 0x040fe400078e02ff */
[----:B------:R-:W-:-:S04]  /*1fd0*/  IMAD.WIDE.U32 R20, P0, R11, R33, R20 ;  /* 0x000000210b147225 */ /* 0x000fc80007800014 */
[C---:B------:R-:W-:Y:S02]  /*1fe0*/  IMAD R33, R12.reuse, R33, RZ ;  /* 0x000000210c217224 */ /* 0x040fe400078e02ff */
[----:B------:R-:W-:-:S04]  /*1ff0*/  IMAD.WIDE.U32 R28, P2, R12, R32, R20 ;  /* 0x000000200c1c7225 */ /* 0x000fc80007840014 */
[----:B------:R-:W-:Y:S02]  /*2000*/  HFMA2 R20, -RZ, RZ, 0, 0 ;  /* 0x00000000ff147431 */ /* 0x000fe400000001ff */
[----:B------:R-:W-:Y:S01]  /*2010*/  IMAD R24, R8, R33, RZ ;  /* 0x0000002108187224 */ /* 0x000fe200078e02ff */
[----:B------:R-:W-:Y:S01]  /*2020*/  IADD3 R21, PT, PT, R28, 0x1, RZ ;  /* 0x000000011c157810 */ /* 0x000fe20007ffe0ff */
[----:B------:R-:W-:-:S04]  /*2030*/  IMAD.HI.U32 R32, R11, R32, RZ ;  /* 0x000000200b207227 */ /* 0x000fc800078e00ff */
[----:B0-----:R-:W-:Y:S01]  /*2040*/  IMAD R25, R7, R28, R24 ;  /* 0x0000001c07197224 */ /* 0x001fe200078e0218 */
        /* <DEDUP_REMOVED lines=14> */
[----:B------:R-:W-:-:S04]  /*2130*/  SEL R20, R2, RZ, P0 ;  /* 0x000000ff02147207 */ /* 0x000fc80000000000 */
[----:B------:R-:W-:Y:S02]  /*2140*/  IADD3 R29, P3, PT, R21, -R20, RZ ;  /* 0x80000014151d7210 */ /* 0x000fe40007f7e0ff */
[----:B--2---:R-:W-:Y:S02]  /*2150*/  LOP3.LUT R31, R31, R26, RZ, 0xfc, !PT ;  /* 0x0000001a1f1f7212 */ /* 0x004fe400078efcff */
[----:B------:R-:W-:-:S03]  /*2160*/  SEL R26, R4, RZ, P0 ;  /* 0x000000ff041a7207 */ /* 0x000fc60000000000 */
[----:B------:R0:W-:Y:S02]  /*2170*/  STG.E desc[UR8][R16.64], R31 ;  /* 0x0000001f10007986 */ /* 0x0001e4000c101908 */
[----:B------:R-:W-:Y:S01]  /*2180*/  IMAD.X R26, R23, 0x1, ~R26, P3 ;  /* 0x00000001171a7824 */ /* 0x000fe200018e0e1a */
[----:B------:R-:W-:Y:S06]  /*2190*/  @P2 BRA `(.L_x_11) ;  /* 0xffffffec00ac2947 */ /* 0x000fec000383ffff */
.L_x_10:
[----:B------:R-:W-:Y:S05]  /*21a0*/  @!P1 BRA `(.L_x_12) ;  /* 0x0000000c00889947 */ /* 0x000fea0003800000 */
[----:B------:R-:W-:Y:S02]  /*21b0*/  ISETP.GE.U32.AND P0, PT, R14, 0x4, PT ;  /* 0x000000040e00780c */ /* 0x000fe40003f06070 */
[----:B------:R-:W-:-:S04]  /*21c0*/  LOP3.LUT R18, R0, 0x3, RZ, 0xc0, !PT ;  /* 0x0000000300127812 */ /* 0x000fc800078ec0ff */
[----:B------:R-:W-:-:S07]  /*21d0*/  ISETP.NE.AND P1, PT, R18, RZ, PT ;  /* 0x000000ff1200720c */ /* 0x000fce0003f25270 */
[----:B------:R-:W-:Y:S06]  /*21e0*/  @!P0 BRA `(.L_x_13) ;  /* 0x0000000800288947 */ /* 0x000fec0003800000 */
[----:B0-----:R-:W0:Y:S01]  /*21f0*/  LDC.64 R16, c[0x0][0x3b8] ;  /* 0x0000ee00ff107b82 */ /* 0x001e220000000a00 */
[----:B------:R-:W-:-:S04]  /*2200*/  LOP3.LUT R32, R15, R29, RZ, 0xc0, !PT ;  /* 0x0000001d0f207212 */ /* 0x000fc800078ec0ff */
[----:B------:R-:W-:-:S05]  /*2210*/  LEA.HI R25, R32, R13, RZ, 0x1b ;  /* 0x0000000d20197211 */ /* 0x000fca00078fd8ff */
[----:B0-----:R-:W-:-:S05]  /*2220*/  IMAD.WIDE.U32 R24, R25, 0x4, R16 ;  /* 0x0000000419187825 */ /* 0x001fca00078e0010 */
[----:B------:R-:W2:Y:S01]  /*2230*/  LDG.E R33, desc[UR8][R24.64] ;  /* 0x0000000818217981 */ /* 0x000ea2000c1e1900 */
[----:B------:R-:W-:-:S04]  /*2240*/  IMAD.HI.U32 R20, R29, R12, RZ ;  /* 0x0000000c1d147227 */ /* 0x000fc800078e00ff */
[----:B------:R-:W-:Y:S02]  /*2250*/  HFMA2 R22, -RZ, RZ, 0, 0 ;  /* 0x00000000ff167431 */ /* 0x000fe400000001ff */
[C---:B------:R-:W-:Y:S02]  /*2260*/  IMAD R21, R11.reuse, R26, RZ ;  /* 0x0000001a0b157224 */ /* 0x040fe400078e02ff */
[-C--:B------:R-:W-:Y:S02]  /*2270*/  IMAD R23, R12, R29.reuse, RZ ;  /* 0x0000001d0c177224 */ /* 0x080fe400078e02ff */
[----:B------:R-:W-:-:S04]  /*2280*/  IMAD.WIDE.U32 R20, P0, R11, R29, R20 ;  /* 0x0000001d0b147225 */ /* 0x000fc80007800014 */
[----:B------:R-:W-:Y:S02]  /*2290*/  IMAD R14, R8, R23, RZ ;  /* 0x00000017080e7224 */ /* 0x000fe400078e02ff */
[----:B------:R-:W-:-:S04]  /*22a0*/  IMAD.WIDE.U32 R30, P2, R12, R26, R20 ;  /* 0x0000001a0c1e7225 */ /* 0x000fc80007840014 */
[----:B------:R-:W-:-:S04]  /*22b0*/  IMAD.HI.U32 R28, R11, R26, RZ ;  /* 0x0000001a0b1c7227 */ /* 0x000fc800078e00ff */
[----:B------:R-:W-:Y:S01]  /*22c0*/  IMAD R21, R7, R30, R14 ;  /* 0x0000001e07157224 */ /* 0x000fe200078e020e */
[----:B------:R-:W-:Y:S01]  /*22d0*/  IADD3.X R28, PT, PT, R28, RZ, RZ, P0, !PT ;  /* 0x000000ff1c1c7210 */ /* 0x000fe200007fe4ff */
[----:B------:R-:W-:-:S04]  /*22e0*/  IMAD.MOV.U32 R20, RZ, RZ, RZ ;  /* 0x000000ffff147224 */ /* 0x000fc800078e00ff */
[----:B------:R-:W-:Y:S01]  /*22f0*/  IMAD.WIDE.U32 R20, R7, R23, R20 ;  /* 0x0000001707147225 */ /* 0x000fe200078e0014 */
[----:B------:R-:W-:-:S03]  /*2300*/  IADD3 R23, PT, PT, R30, 0x1, RZ ;  /* 0x000000011e177810 */ /* 0x000fc60007ffe0ff */
        /* <DEDUP_REMOVED lines=11> */
[----:B------:R-:W-:Y:S01]  /*23c0*/  IADD3 R31, P2, PT, R21, -R14, RZ ;  /* 0x8000000e151f7210 */ /* 0x000fe20007f5e0ff */
[----:B------:R-:W-:-:S03]  /*23d0*/  IMAD.MOV.U32 R14, RZ, RZ, 0x1 ;  /* 0x00000001ff0e7424 */ /* 0x000fc600078e00ff */
[----:B------:R-:W-:Y:S02]  /*23e0*/  LOP3.LUT R26, R15, R31, RZ, 0xc0, !PT ;  /* 0x0000001f0f1a7212 */ /* 0x000fe400078ec0ff */
[----:B------:R-:W-:Y:S02]  /*23f0*/  SHF.L.W.U32 R32, R14, R32, RZ ;  /* 0x000000200e207219 */ /* 0x000fe40000000eff */
[----:B------:R-:W-:-:S05]  /*2400*/  LEA.HI R21, R26, R13, RZ, 0x1b ;  /* 0x0000000d1a157211 */ /* 0x000fca00078fd8ff */
[----:B------:R-:W-:Y:S01]  /*2410*/  IMAD.WIDE.U32 R20, R21, 0x4, R16 ;  /* 0x0000000415147825 */ /* 0x000fe200078e0010 */
[----:B--2---:R-:W-:-:S05]  /*2420*/  LOP3.LUT R29, R33, R32, RZ, 0xfc, !PT ;  /* 0x00000020211d7212 */ /* 0x004fca00078efcff */
[----:B------:R0:W-:Y:S04]  /*2430*/  STG.E desc[UR8][R24.64], R29 ;  /* 0x0000001d18007986 */ /* 0x0001e8000c101908 */
[----:B------:R-:W2:Y:S01]  /*2440*/  LDG.E R33, desc[UR8][R20.64] ;  /* 0x0000000814217981 */ /* 0x000ea2000c1e1900 */
[----:B------:R-:W-:Y:S01]  /*2450*/  SEL R30, R4, RZ, P0 ;  /* 0x000000ff041e7207 */ /* 0x000fe20000000000 */
[----:B------:R-:W-:Y:S01]  /*2460*/  IMAD.HI.U32 R22, R31, R12, RZ ;  /* 0x0000000c1f167227 */ /* 0x000fe200078e00ff */
[----:B------:R-:W-:Y:S02]  /*2470*/  SHF.L.W.U32 R26, R14, R26, RZ ;  /* 0x0000001a0e1a7219 */ /* 0x000fe40000000eff */
[----:B------:R-:W-:Y:S01]  /*2480*/  IADD3.X R30, PT, PT, R23, ~R30, RZ, P2, !PT ;  /* 0x8000001e171e7210 */ /* 0x000fe200017fe4ff */
[----:B0-----:R-:W-:-:S04]  /*2490*/  HFMA2 R24, -RZ, RZ, 0, 0 ;  /* 0x00000000ff187431 */ /* 0x001fc800000001ff */
[C---:B------:R-:W-:Y:S02]  /*24a0*/  IMAD R23, R11.reuse, R30, RZ ;  /* 0x0000001e0b177224 */ /* 0x040fe400078e02ff */
[----:B------:R-:W-:-:S04]  /*24b0*/  IMAD.WIDE.U32 R22, P0, R11, R31, R22 ;  /* 0x0000001f0b167225 */ /* 0x000fc80007800016 */
[C---:B------:R-:W-:Y:S02]  /*24c0*/  IMAD R31, R12.reuse, R31, RZ ;  /* 0x0000001f0c1f7224 */ /* 0x040fe400078e02ff */
[----:B------:R-:W-:-:S04]  /*24d0*/  IMAD.WIDE.U32 R22, P2, R12, R30, R22 ;  /* 0x0000001e0c167225 */ /* 0x000fc80007840016 */
[----:B------:R-:W-:Y:S02]  /*24e0*/  IMAD R28, R8, R31, RZ ;  /* 0x0000001f081c7224 */ /* 0x000fe400078e02ff */
[----:B------:R-:W-:-:S04]  /*24f0*/  IMAD.HI.U32 R30, R11, R30, RZ ;  /* 0x0000001e0b1e7227 */ /* 0x000fc800078e00ff */
[C---:B------:R-:W-:Y:S02]  /*2500*/  IMAD R25, R7.reuse, R22, R28 ;  /* 0x0000001607197224 */ /* 0x040fe400078e021c */
[----:B------:R-:W-:Y:S02]  /*2510*/  IMAD.X R30, RZ, RZ, R30, P0 ;  /* 0x000000ffff1e7224 */ /* 0x000fe400000e061e */
[----:B------:R-:W-:-:S03]  /*2520*/  IMAD.WIDE.U32 R24, R7, R31, R24 ;  /* 0x0000001f07187225 */ /* 0x000fc600078e0018 */
[----:B------:R-:W-:Y:S01]  /*2530*/  IADD3.X R31, PT, PT, RZ, R30, RZ, P2, !PT ;  /* 0x0000001eff1f7210 */ /* 0x000fe200017fe4ff */
[----:B------:R-:W-:Y:S01]  /*2540*/  VIADD R29, R22, 0x1 ;  /* 0x00000001161d7836 */ /* 0x000fe20000000000 */
[----:B------:R-:W-:Y:S01]  /*2550*/  MOV R30, R23 ;  /* 0x00000017001e7202 */ /* 0x000fe20000000f00 */
[----:B------:R-:W-:-:S04]  /*2560*/  IMAD.MOV.U32 R28, RZ, RZ, RZ ;  /* 0x000000ffff1c7224 */ /* 0x000fc800078e00ff */
        /* <DEDUP_REMOVED lines=20> */
[----:B------:R-:W-:-:S02]  /*26b0*/  IMAD R31, R12, R35, RZ ;  /* 0x000000230c1f7224 */ /* 0x000fc400078e02ff */
[----:B0-----:R-:W-:Y:S02]  /*26c0*/  HFMA2 R20, -RZ, RZ, 0, 0 ;  /* 0x00000000ff147431 */ /* 0x001fe400000001ff */
[C---:B------:R-:W-:Y:S02]  /*26d0*/  IMAD R25, R11.reuse, R28, RZ ;  /* 0x0000001c0b197224 */ /* 0x040fe400078e02ff */
[----:B------:R-:W-:Y:S02]  /*26e0*/  IMAD R26, R8, R31, RZ ;  /* 0x0000001f081a7224 */ /* 0x000fe400078e02ff */
[----:B------:R-:W-:-:S04]  /*26f0*/  IMAD.WIDE.U32 R24, P0, R11, R35, R24 ;  /* 0x000000230b187225 */ /* 0x000fc80007800018 */
[----:B------:R-:W-:-:S04]  /*2700*/  IMAD.HI.U32 R30, R11, R28, RZ ;  /* 0x0000001c0b1e7227 */ /* 0x000fc800078e00ff */
[----:B------:R-:W-:-:S04]  /*2710*/  IMAD.WIDE.U32 R24, P2, R12, R28, R24 ;  /* 0x0000001c0c187225 */ /* 0x000fc80007840018 */
        /* <DEDUP_REMOVED lines=24> */
[----:B------:R-:W-:-:S03]  /*28a0*/  IMAD.HI.U32 R28, R25, R12, RZ ;  /* 0x0000000c191c7227 */ /* 0x000fc600078e00ff */
[----:B------:R-:W-:Y:S01]  /*28b0*/  IADD3.X R31, PT, PT, R31, ~R20, RZ, P2, !PT ;  /* 0x800000141f1f7210 */ /* 0x000fe200017fe4ff */
[----:B0-----:R-:W-:-:S04]  /*28c0*/  IMAD.MOV.U32 R22, RZ, RZ, RZ ;  /* 0x000000ffff167224 */ /* 0x001fc800078e00ff */
[CC--:B------:R-:W-:Y:S02]  /*28d0*/  IMAD R29, R11.reuse, R31.reuse, RZ ;  /* 0x0000001f0b1d7224 */ /* 0x0c0fe400078e02ff */
[----:B------:R-:W-:-:S04]  /*28e0*/  IMAD.HI.U32 R24, R11, R31, RZ ;  /* 0x0000001f0b187227 */ /* 0x000fc800078e00ff */
[----:B------:R-:W-:-:S04]  /*28f0*/  IMAD.WIDE.U32 R28, P0, R11, R25, R28 ;  /* 0x000000190b1c7225 */ /* 0x000fc8000780001c */
[C---:B------:R-:W-:Y:S02]  /*2900*/  IMAD R25, R12.reuse, R25, RZ ;  /* 0x000000190c197224 */ /* 0x040fe400078e02ff */
[----:B------:R-:W-:-:S04]  /*2910*/  IMAD.WIDE.U32 R28, P2, R12, R31, R28 ;  /* 0x0000001f0c1c7225 */ /* 0x000fc8000784001c */
[----:B------:R-:W-:Y:S02]  /*2920*/  IMAD R20, R8, R25, RZ ;  /* 0x0000001908147224 */ /* 0x000fe400078e02ff */
[----:B------:R-:W-:Y:S02]  /*2930*/  IMAD.X R24, RZ, RZ, R24, P0 ;  /* 0x000000ffff187224 */ /* 0x000fe400000e0618 */
[----:B------:R-:W-:Y:S02]  /*2940*/  IMAD R21, R7, R28, R20 ;  /* 0x0000001c07157224 */ /* 0x000fe400078e0214 */
[----:B------:R-:W-:Y:S02]  /*2950*/  HFMA2 R20, -RZ, RZ, 0, 0 ;  /* 0x00000000ff147431 */ /* 0x000fe400000001ff */
[----:B------:R-:W-:-:S03]  /*2960*/  VIADD R23, R28, 0x1 ;  /* 0x000000011c177836 */ /* 0x000fc60000000000 */
[----:B------:R-:W-:Y:S01]  /*2970*/  IMAD.WIDE.U32 R20, R7, R25, R20 ;  /* 0x0000001907147225 */ /* 0x000fe200078e0014 */
[----:B------:R-:W-:Y:S02]  /*2980*/  IADD3.X R25, PT, PT, RZ, R24, RZ, P2, !PT ;  /* 0x00000018ff197210 */ /* 0x000fe400017fe4ff */
[----:B------:R-:W-:Y:S02]  /*2990*/  MOV R24, R29 ;  /* 0x0000001d00187202 */ /* 0x000fe40000000f00 */
        /* <DEDUP_REMOVED lines=11> */
[----:B--2---:R-:W-:Y:S02]  /*2a50*/  LOP3.LUT R21, R30, R29, RZ, 0xfc, !PT ;  /* 0x0000001d1e157212 */ /* 0x004fe400078efcff */
[----:B------:R-:W-:-:S03]  /*2a60*/  IADD3 R29, P2, PT, R23, -R14, RZ ;  /* 0x8000000e171d7210 */ /* 0x000fc60007f5e0ff */
[----:B------:R1:W-:Y:S01]  /*2a70*/  STG.E desc[UR8][R16.64], R21 ;  /* 0x0000001510007986 */ /* 0x0003e2000c101908 */
[----:B------:R-:W-:-:S09]  /*2a80*/  IADD3.X R26, PT, PT, R25, ~R26, RZ, P2, !PT ;  /* 0x8000001a191a7210 */ /* 0x000fd200017fe4ff */
.L_x_13:
[----:B------:R-:W-:Y:S05]  /*2a90*/  @!P1 BRA `(.L_x_12) ;  /* 0x00000004004c9947 */ /* 0x000fea0003800000 */
[----:B------:R-:W-:Y:S02]  /*2aa0*/  ISETP.NE.AND P0, PT, R18, 0x1, PT ;  /* 0x000000011200780c */ /* 0x000fe40003f05270 */
[----:B------:R-:W-:-:S04]  /*2ab0*/  LOP3.LUT R14, R0, 0x1, RZ, 0xc0, !PT ;  /* 0x00000001000e7812 */ /* 0x000fc800078ec0ff */
[----:B------:R-:W-:-:S07]  /*2ac0*/  ISETP.NE.U32.AND P1, PT, R14, 0x1, PT ;  /* 0x000000010e00780c */ /* 0x000fce0003f25070 */
[----:B------:R-:W-:Y:S06]  /*2ad0*/  @!P0 BRA `(.L_x_14) ;  /* 0x0000000400108947 */ /* 0x000fec0003800000 */
[----:B01----:R-:W0:Y:S01]  /*2ae0*/  LDC.64 R16, c[0x0][0x3b8] ;  /* 0x0000ee00ff107b82 */ /* 0x003e220000000a00 */
[----:B------:R-:W-:-:S04]  /*2af0*/  LOP3.LUT R14, R15, R29, RZ, 0xc0, !PT ;  /* 0x0000001d0f0e7212 */ /* 0x000fc800078ec0ff */
[----:B------:R-:W-:-:S05]  /*2b00*/  LEA.HI R21, R14, R13, RZ, 0x1b ;  /* 0x0000000d0e157211 */ /* 0x000fca00078fd8ff */
[----:B0-----:R-:W-:-:S05]  /*2b10*/  IMAD.WIDE.U32 R20, R21, 0x4, R16 ;  /* 0x0000000415147825 */ /* 0x001fca00078e0010 */
[----:B------:R-:W2:Y:S01]  /*2b20*/  LDG.E R18, desc[UR8][R20.64] ;  /* 0x0000000814127981 */ /* 0x000ea2000c1e1900 */
[----:B------:R-:W-:-:S04]  /*2b30*/  IMAD.HI.U32 R22, R29, R12, RZ ;  /* 0x0000000c1d167227 */ /* 0x000fc800078e00ff */
        /* <DEDUP_REMOVED lines=9> */
[----:B------:R-:W-:Y:S02]  /*2bd0*/  VIADD R31, R22, 0x1 ;  /* 0x00000001161f7836 */ /* 0x000fe40000000000 */
[----:B------:R-:W-:-:S02]  /*2be0*/  IMAD.MOV.U32 R30, RZ, RZ, RZ ;  /* 0x000000ffff1e7224 */ /* 0x000fc400078e00ff */
[----:B------:R-:W-:Y:S01]  /*2bf0*/  IMAD.WIDE.U32 R24, R7, R29, R24 ;  /* 0x0000001d07187225 */ /* 0x000fe200078e0018 */
[----:B------:R-:W-:Y:S02]  /*2c00*/  IADD3.X R29, PT, PT, RZ, R28, RZ, P2, !PT ;  /* 0x0000001cff1d7210 */ /* 0x000fe400017fe4ff */
        /* <DEDUP_REMOVED lines=10> */
[----:B------:R-:W-:Y:S01]  /*2cb0*/  IADD3 R25, P2, PT, R31, -R22, RZ ;  /* 0x800000161f197210 */ /* 0x000fe20007f5e0ff */
[----:B------:R-:W-:-:S03]  /*2cc0*/  HFMA2 R31, -RZ, RZ, 0, 5.9604644775390625e-08 ;  /* 0x00000001ff1f7431 */ /* 0x000fc600000001ff */
[----:B------:R-:W-:-:S04]  /*2cd0*/  LOP3.LUT R26, R15, R25, RZ, 0xc0, !PT ;  /* 0x000000190f1a7212 */ /* 0x000fc800078ec0ff */
[----:B------:R-:W-:Y:S02]  /*2ce0*/  LEA.HI R33, R26, R13, RZ, 0x1b ;  /* 0x0000000d1a217211 */ /* 0x000fe400078fd8ff */
[----:B------:R-:W-:-:S03]  /*2cf0*/  SHF.L.W.U32 R29, R31, R14, RZ ;  /* 0x0000000e1f1d7219 */ /* 0x000fc60000000eff */
        /* <DEDUP_REMOVED lines=15> */
[C---:B------:R-:W-:Y:S01]  /*2df0*/  IMAD R21, R7.reuse, R24, R28 ;  /* 0x0000001807157224 */ /* 0x040fe200078e021c */
[----:B------:R-:W-:Y:S02]  /*2e00*/  IADD3.X R22, PT, PT, R22, RZ, RZ, P0, !PT ;  /* 0x000000ff16167210 */ /* 0x000fe400007fe4ff */
[----:B------:R-:W-:Y:S01]  /*2e10*/  MOV R28, RZ ;  /* 0x000000ff001c7202 */ /* 0x000fe20000000f00 */
[----:B------:R-:W-:-:S04]  /*2e20*/  IMAD.WIDE.U32 R20, R7, R33, R20 ;  /* 0x0000002107147225 */ /* 0x000fc800078e0014 */
[----:B------:R-:W-:Y:S02]  /*2e30*/  IMAD.X R23, RZ, RZ, R22, P2 ;  /* 0x000000ffff177224 */ /* 0x000fe400010e0616 */
[----:B------:R-:W-:-:S04]  /*2e40*/  IMAD.HI.U32 R28, P0, R20, R2, R28 ;  /* 0x00000002141c7227 */ /* 0x000fc8000780001c */
[----:B------:R-:W-:Y:S01]  /*2e50*/  IMAD.MOV.U32 R22, RZ, RZ, R25 ;  /* 0x000000ffff167224 */ /* 0x000fe200078e0019 */
[----:B------:R-:W-:-:S03]  /*2e60*/  SHF.L.W.U32 R25, R31, R26, RZ ;  /* 0x0000001a1f197219 */ /* 0x000fc60000000eff */
[----:B------:R-:W-:-:S03]  /*2e70*/  IMAD.WIDE.U32.X R22, R21, R4, R22, P0 ;  /* 0x0000000415167225 */ /* 0x000fc600000e0416 */
[----:B------:R-:W-:-:S03]  /*2e80*/  MOV R29, R22 ;  /* 0x00000016001d7202 */ /* 0x000fc60000000f00 */
[----:B------:R-:W-:-:S04]  /*2e90*/  IMAD.WIDE.U32 R28, P0, R20, R4, R28 ;  /* 0x00000004141c7225 */ /* 0x000fc8000780001c */
[----:B------:R-:W-:-:S05]  /*2ea0*/  IMAD.HI.U32 R29, P2, R21, R2, R28 ;  /* 0x00000002151d7227 */ /* 0x000fca000784001c */
[----:B------:R-:W-:Y:S02]  /*2eb0*/  IADD3.X R23, PT, PT, RZ, RZ, R23, P2, P0 ;  /* 0x000000ffff177210 */ /* 0x000fe400017e0417 */
[----:B------:R-:W-:-:S04]  /*2ec0*/  ISETP.GE.U32.AND P0, PT, R29, R2, PT ;  /* 0x000000021d00720c */ /* 0x000fc80003f06070 */
[----:B------:R-:W-:Y:S02]  /*2ed0*/  ISETP.GE.U32.AND.EX P0, PT, R23, R4, PT, P0 ;  /* 0x000000041700720c */ /* 0x000fe40003f06100 */
[----:B--2---:R-:W-:Y:S02]  /*2ee0*/  LOP3.LUT R25, R14, R25, RZ, 0xfc, !PT ;  /* 0x000000190e197212 */ /* 0x004fe400078efcff */
[----:B------:R-:W-:-:S03]  /*2ef0*/  SEL R14, R2, RZ, P0 ;  /* 0x000000ff020e7207 */ /* 0x000fc60000000000 */
[----:B------:R2:W-:Y:S02]  /*2f00*/  STG.E desc[UR8][R16.64], R25 ;  /* 0x0000001910007986 */ /* 0x0005e4000c101908 */
[----:B------:R-:W-:-:S07]  /*2f10*/  IMAD.IADD R29, R29, 0x1, -R14 ;  /* 0x000000011d1d7824 */ /* 0x000fce00078e0a0e */
.L_x_14:
[----:B------:R-:W-:Y:S05]  /*2f20*/  @P1 BRA `(.L_x_12) ;  /* 0x0000000000281947 */ /* 0x000fea0003800000 */
[----:B012---:R-:W0:Y:S01]  /*2f30*/  LDC.64 R16, c[0x0][0x3b8] ;  /* 0x0000ee00ff107b82 */ /* 0x007e220000000a00 */
[----:B------:R-:W-:-:S04]  /*2f40*/  LOP3.LUT R14, R15, R29, RZ, 0xc0, !PT ;  /* 0x0000001d0f0e7212 */ /* 0x000fc800078ec0ff */
[----:B------:R-:W-:-:S05]  /*2f50*/  LEA.HI R21, R14, R13, RZ, 0x1b ;  /* 0x0000000d0e157211 */ /* 0x000fca00078fd8ff */
[----:B0-----:R-:W-:-:S05]  /*2f60*/  IMAD.WIDE.U32 R16, R21, 0x4, R16 ;  /* 0x0000000415107825 */ /* 0x001fca00078e0010 */
[----:B------:R-:W2:Y:S01]  /*2f70*/  LDG.E R21, desc[UR8][R16.64] ;  /* 0x0000000810157981 */ /* 0x000ea2000c1e1900 */
[----:B------:R-:W-:Y:S01]  /*2f80*/  HFMA2 R23, -RZ, RZ, 0, 5.9604644775390625e-08 ;  /* 0x00000001ff177431 */ /* 0x000fe200000001ff */
[----:B------:R-:W-:-:S04]  /*2f90*/  LOP3.LUT R14, R14, 0x1e, RZ, 0xc0, !PT ;  /* 0x0000001e0e0e7812 */ /* 0x000fc800078ec0ff */
[----:B------:R-:W-:-:S04]  /*2fa0*/  SHF.L.U32 R14, R23, R14, RZ ;  /* 0x0000000e170e7219 */ /* 0x000fc800000006ff */
[----:B--2---:R-:W-:-:S05]  /*2fb0*/  LOP3.LUT R21, R21, R14, RZ, 0xfc, !PT ;  /* 0x0000000e15157212 */ /* 0x004fca00078efcff */
[----:B------:R3:W-:Y:S02]  /*2fc0*/  STG.E desc[UR8][R16.64], R21 ;  /* 0x0000001510007986 */ /* 0x0007e4000c101908 */
.L_x_12:
[----:B------:R-:W-:Y:S01]  /*2fd0*/  IMAD.MOV.U32 R14, RZ, RZ, RZ ;  /* 0x000000ffff0e7224 */ /* 0x000fe200078e00ff */
[----:B------:R-:W-:Y:S01]  /*2fe0*/  MOV R26, R5 ;  /* 0x00000005001a7202 */ /* 0x000fe20000000f00 */
[----:B------:R-:W-:Y:S01]  /*2ff0*/  IMAD.MOV.U32 R23, RZ, RZ, R6 ;  /* 0x000000ffff177224 */ /* 0x000fe200078e0006 */
[----:B------:R-:W-:-:S06]  /*3000*/  UMOV UR4, URZ ;  /* 0x000000ff00047c82 */ /* 0x000fcc0008000000 */
.L_x_19:
[----:B0123--:R-:W0:Y:S01]  /*3010*/  LDC.64 R16, c[0x0][0x3a0] ;  /* 0x0000e800ff107b82 */ /* 0x00fe220000000a00 */
[----:B------:R-:W-:-:S04]  /*3020*/  LOP3.LUT R18, R15, R26, RZ, 0xc0, !PT ;  /* 0x0000001a0f127212 */ /* 0x000fc800078ec0ff */
[----:B------:R-:W-:-:S05]  /*3030*/  IADD3 R21, PT, PT, R3, R18, RZ ;  /* 0x0000001203157210 */ /* 0x000fca0007ffe0ff */
[----:B0-----:R-:W-:-:S05]  /*3040*/  IMAD.WIDE.U32 R20, R21, 0x4, R16 ;  /* 0x0000000415147825 */ /* 0x001fca00078e0010 */
[----:B------:R-:W2:Y:S01]  /*3050*/  LDG.E R18, desc[UR8][R20.64] ;  /* 0x0000000814127981 */ /* 0x000ea2000c1e1900 */
[----:B------:R-:W-:Y:S01]  /*3060*/  IMAD.HI.U32 R28, R26, R12, RZ ;  /* 0x0000000c1a1c7227 */ /* 0x000fe200078e00ff */
[----:B------:R-:W-:Y:S03]  /*3070*/  BSSY.RECONVERGENT B0, `(.L_x_15) ;  /* 0x000002c000007945 */ /* 0x000fe60003800200 */
[C---:B------:R-:W-:Y:S02]  /*3080*/  IMAD R29, R11.reuse, R23, RZ ;  /* 0x000000170b1d7224 */ /* 0x040fe400078e02ff */
[-C--:B------:R-:W-:Y:S02]  /*3090*/  IMAD R25, R12, R26.reuse, RZ ;  /* 0x0000001a0c197224 */ /* 0x080fe400078e02ff */
[----:B------:R-:W-:-:S04]  /*30a0*/  IMAD.WIDE.U32 R28, P0, R11, R26, R28 ;  /* 0x0000001a0b1c7225 */ /* 0x000fc8000780001c */
[----:B------:R-:W-:Y:S02]  /*30b0*/  IMAD R22, R8, R25, RZ ;  /* 0x0000001908167224 */ /* 0x000fe400078e02ff */
[----:B------:R-:W-:-:S04]  /*30c0*/  IMAD.WIDE.U32 R28, P1, R12, R23, R28 ;  /* 0x000000170c1c7225 */ /* 0x000fc8000782001c */
[----:B------:R-:W-:-:S04]  /*30d0*/  IMAD.HI.U32 R24, R11, R23, RZ ;  /* 0x000000170b187227 */ /* 0x000fc800078e00ff */
[C---:B------:R-:W-:Y:S01]  /*30e0*/  IMAD R23, R7.reuse, R28, R22 ;  /* 0x0000001c07177224 */ /* 0x040fe200078e0216 */
[----:B------:R-:W-:Y:S01]  /*30f0*/  MOV R22, RZ ;  /* 0x000000ff00167202 */ /* 0x000fe20000000f00 */
[----:B------:R-:W-:Y:S02]  /*3100*/  IMAD.X R24, RZ, RZ, R24, P0 ;  /* 0x000000ffff187224 */ /* 0x000fe400000e0618 */
[----:B------:R-:W-:Y:S02]  /*3110*/  VIADD R31, R28, 0x1 ;  /* 0x000000011c1f7836 */ /* 0x000fe40000000000 */
[----:B------:R-:W-:Y:S01]  /*3120*/  IMAD.WIDE.U32 R22, R7, R25, R22 ;  /* 0x0000001907167225 */ /* 0x000fe200078e0016 */
[----:B------:R-:W-:Y:S02]  /*3130*/  IADD3.X R25, PT, PT, RZ, R24, RZ, P1, !PT ;  /* 0x00000018ff197210 */ /* 0x000fe40000ffe4ff */
[----:B------:R-:W-:Y:S01]  /*3140*/  MOV R24, R29 ;  /* 0x0000001d00187202 */ /* 0x000fe20000000f00 */
[----:B------:R-:W-:-:S04]  /*3150*/  IMAD.MOV.U32 R30, RZ, RZ, RZ ;  /* 0x000000ffff1e7224 */ /* 0x000fc800078e00ff */
[----:B------:R-:W-:-:S04]  /*3160*/  IMAD.HI.U32 R30, P0, R22, R2, R30 ;  /* 0x00000002161e7227 */ /* 0x000fc8000780001e */
[----:B------:R-:W-:-:S04]  /*3170*/  IMAD.WIDE.U32.X R24, R23, R4, R24, P0 ;  /* 0x0000000417187225 */ /* 0x000fc800000e0418 */
[----:B------:R-:W-:Y:S02]  /*3180*/  IMAD.MOV.U32 R31, RZ, RZ, R24 ;  /* 0x000000ffff1f7224 */ /* 0x000fe400078e0018 */
[----:B------:R-:W-:Y:S01]  /*3190*/  IMAD.WIDE.U32 R30, P0, R22, R4, R30 ;  /* 0x00000004161e7225 */ /* 0x000fe2000780001e */
[----:B------:R-:W-:-:S04]  /*31a0*/  LOP3.LUT R22, R26, 0xffff0000, RZ, 0xc0, !PT ;  /* 0xffff00001a167812 */ /* 0x000fc800078ec0ff */
[----:B------:R-:W-:Y:S01]  /*31b0*/  LOP3.LUT R29, R22, 0x7fff, RZ, 0xfc, !PT ;  /* 0x00007fff161d7812 */ /* 0x000fe200078efcff */
[----:B------:R-:W-:Y:S01]  /*31c0*/  IMAD.HI.U32 R31, P1, R23, R2, R30 ;  /* 0x00000002171f7227 */ /* 0x000fe2000782001e */
[----:B--2---:R-:W-:-:S13]  /*31d0*/  ISETP.NE.AND P2, PT, R18, RZ, PT ;  /* 0x000000ff1200720c */ /* 0x004fda0003f45270 */
[----:B------:R-:W-:Y:S05]  /*31e0*/  @!P2 BRA `(.L_x_16) ;  /* 0x000000000050a947 */ /* 0x000fea0003800000 */
[----:B------:R-:W-:Y:S01]  /*31f0*/  BSSY.RECONVERGENT B1, `(.L_x_17) ;  /* 0x000000b000017945 */ /* 0x000fe20003800200 */
.L_x_18:
[----:B------:R-:W0:Y:S01]  /*3200*/  LDC.64 R22, c[0x0][0x3b8] ;  /* 0x0000ee00ff167b82 */ /* 0x000e220000000a00 */
[----:B------:R-:W-:-:S05]  /*3210*/  LEA.HI.SX32 R33, R14, R13, 0x1b ;  /* 0x0000000d0e217211 */ /* 0x000fca00078fdaff */
[----:B0-----:R-:W-:-:S06]  /*3220*/  IMAD.WIDE R22, R33, 0x4, R22 ;  /* 0x0000000421167825 */ /* 0x001fcc00078e0216 */
[----:B------:R-:W2:Y:S02]  /*3230*/  LDG.E R23, desc[UR8][R22.64] ;  /* 0x0000000816177981 */ /* 0x000ea4000c1e1900 */
[----:B--2---:R-:W-:-:S04]  /*3240*/  SHF.R.W.U32.HI R26, RZ, R14, R23 ;  /* 0x0000000eff1a7219 */ /* 0x004fc80000011e17 */
[----:B------:R-:W-:-:S04]  /*3250*/  LOP3.LUT R26, R26, 0x1, RZ, 0xc0, !PT ;  /* 0x000000011a1a7812 */ /* 0x000fc800078ec0ff */
[----:B------:R-:W-:Y:S02]  /*3260*/  ISETP.NE.U32.AND P2, PT, R26, 0x1, PT ;  /* 0x000000011a00780c */ /* 0x000fe40003f45070 */
[----:B------:R-:W-:Y:S01]  /*3270*/  MOV R26, R14 ;  /* 0x0000000e001a7202 */ /* 0x000fe20000000f00 */
[----:B------:R-:W-:-:S10]  /*3280*/  VIADD R14, R14, 0x1 ;  /* 0x000000010e0e7836 */ /* 0x000fd40000000000 */
[----:B------:R-:W-:Y:S05]  /*3290*/  @!P2 BRA `(.L_x_18) ;  /* 0xfffffffc00d8a947 */ /* 0x000fea000383ffff */
[----:B------:R-:W-:Y:S05]  /*32a0*/  BSYNC.RECONVERGENT B1 ;  /* 0x0000000000017941 */ /* 0x000fea0003800200 */
.L_x_17:
[----:B------:R-:W-:Y:S02]  /*32b0*/  LOP3.LUT R29, R29, 0xffff0000, RZ, 0xc0, !PT ;  /* 0xffff00001d1d7812 */ /* 0x000fe400078ec0ff */
[----:B------:R-:W-:Y:S02]  /*32c0*/  IADD3 R23, PT, PT, R3, R26, RZ ;  /* 0x0000001a03177210 */ /* 0x000fe40007ffe0ff */
[----:B------:R-:W-:Y:S02]  /*32d0*/  LOP3.LUT R29, R29, 0x7fff, R18, 0xf8, !PT ;  /* 0x00007fff1d1d7812 */ /* 0x000fe400078ef812 */
[----:B------:R-:W-:Y:S01]  /*32e0*/  LOP3.LUT R18, R18, 0xffff0000, RZ, 0xc0, !PT ;  /* 0xffff000012127812 */ /* 0x000fe200078ec0ff */
[----:B------:R-:W-:Y:S01]  /*32f0*/  IMAD.WIDE R16, R23, 0x4, R16 ;  /* 0x0000000417107825 */ /* 0x000fe200078e0210 */
[----:B------:R-:W-:-:S03]  /*3300*/  LOP3.LUT R23, R29, 0x8000, RZ, 0xfc, !PT ;  /* 0x000080001d177812 */ /* 0x000fc600078efcff */
[----:B------:R-:W-:Y:S02]  /*3310*/  IMAD.IADD R29, R18, 0x1, R26 ;  /* 0x00000001121d7824 */ /* 0x000fe400078e021a */
[----:B------:R0:W-:Y:S05]  /*3320*/  STG.E desc[UR8][R16.64], R23 ;  /* 0x0000001710007986 */ /* 0x0001ea000c101908 */
.L_x_16:
[----:B------:R-:W-:Y:S05]  /*3330*/  BSYNC.RECONVERGENT B0 ;  /* 0x0000000000007941 */ /* 0x000fea0003800200 */
.L_x_15:
[----:B------:R-:W-:Y:S01]  /*3340*/  UIADD3 UR4, UPT, UPT, UR4, 0x1, URZ ;  /* 0x0000000104047890 */ /* 0x000fe2000fffe0ff */
[----:B------:R4:W-:Y:S01]  /*3350*/  STG.E desc[UR8][R20.64], R29 ;  /* 0x0000001d14007986 */ /* 0x0009e2000c101908 */
[----:B------:R-:W-:Y:S02]  /*3360*/  IADD3.X R25, PT, PT, RZ, RZ, R25, P1, P0 ;  /* 0x000000ffff197210 */ /* 0x000fe40000fe0419 */
[----:B------:R-:W-:Y:S02]  /*3370*/  ISETP.GE.U32.AND P0, PT, R31, R2, PT ;  /* 0x000000021f00720c */ /* 0x000fe40003f06070 */
[----:B------:R-:W-:Y:S02]  /*3380*/  ISETP.NE.AND P1, PT, R0, UR4, PT ;  /* 0x0000000400007c0c */ /* 0x000fe4000bf25270 */
[----:B------:R-:W-:-:S04]  /*3390*/  ISETP.GE.U32.AND.EX P0, PT, R25, R4, PT, P0 ;  /* 0x000000041900720c */ /* 0x000fc80003f06100 */
[----:B------:R-:W-:Y:S02]  /*33a0*/  SEL R26, R2, RZ, P0 ;  /* 0x000000ff021a7207 */ /* 0x000fe40000000000 */
[----:B0-----:R-:W-:Y:S02]  /*33b0*/  SEL R16, R4, RZ, P0 ;  /* 0x000000ff04107207 */ /* 0x001fe40000000000 */
[----:B------:R-:W-:-:S04]  /*33c0*/  IADD3 R26, P2, PT, R31, -R26, RZ ;  /* 0x8000001a1f1a7210 */ /* 0x000fc80007f5e0ff */
[----:B------:R-:W-:Y:S01]  /*33d0*/  IADD3.X R23, PT, PT, R25, ~R16, RZ, P2, !PT ;  /* 0x8000001019177210 */ /* 0x000fe200017fe4ff */
[----:B----4-:R-:W-:Y:S08]  /*33e0*/  @P1 BRA `(.L_x_19) ;  /* 0xfffffffc00081947 */ /* 0x010ff0000383ffff */
.L_x_9:
[----:B------:R-:W-:Y:S01]  /*33f0*/  ISETP.GE.U32.AND P0, PT, R0, 0x2, PT ;  /* 0x000000020000780c */ /* 0x000fe20003f06070 */
[----:B------:R-:W-:Y:S01]  /*3400*/  IMAD.MOV.U32 R13, RZ, RZ, R12 ;  /* 0x000000ffff0d7224 */ /* 0x000fe200078e000c */
[----:B------:R-:W-:-:S11]  /*3410*/  MOV R14, R11 ;  /* 0x0000000b000e7202 */ /* 0x000fd60000000f00 */
[----:B------:R-:W-:Y:S05]  /*3420*/  @!P0 BRA `(.L_x_20) ;  /* 0x00000008006c8947 */ /* 0x000fea0003800000 */
[----:B------:R-:W0:Y:S01]  /*3430*/  FLO.U32 R13, R0 ;  /* 0x00000000000d7300 */ /* 0x000e2200000e0000 */
[----:B------:R-:W-:Y:S02]  /*3440*/  ISETP.GE.U32.AND P0, PT, R0, 0x10, PT ;  /* 0x000000100000780c */ /* 0x000fe40003f06070 */
[----:B------:R-:W-:Y:S02]  /*3450*/  MOV R14, R11 ;  /* 0x0000000b000e7202 */ /* 0x000fe40000000f00 */
[----:B0-----:R-:W-:Y:S01]  /*3460*/  VIMNMX R16, PT, PT, R13, 0x1, !PT ;  /* 0x000000010d107848 */ /* 0x001fe20007fe0100 */
[----:B------:R-:W-:-:S03]  /*3470*/  IMAD.MOV.U32 R13, RZ, RZ, R12 ;  /* 0x000000ffff0d7224 */ /* 0x000fc600078e000c */
[----:B------:R-:W-:-:S04]  /*3480*/  LOP3.LUT R15, R16, 0x3, RZ, 0xc0, !PT ;  /* 0x00000003100f7812 */ /* 0x000fc800078ec0ff */
[----:B------:R-:W-:Y:S01]  /*3490*/  ISETP.NE.AND P1, PT, R15, RZ, PT ;  /* 0x000000ff0f00720c */ /* 0x000fe20003f25270 */
[----:B------:R-:W-:-:S12]  /*34a0*/  @!P0 BRA `(.L_x_21) ;  /* 0x0000000400cc8947 */ /* 0x000fd80003800000 */
[----:B------:R-:W-:Y:S01]  /*34b0*/  LOP3.LUT R16, R16, 0x7c, RZ, 0xc0, !PT ;  /* 0x0000007c10107812 */ /* 0x000fe200078ec0ff */
[----:B------:R-:W-:Y:S01]  /*34c0*/  IMAD.MOV.U32 R13, RZ, RZ, R12 ;  /* 0x000000ffff0d7224 */ /* 0x000fe200078e000c */
[----:B------:R-:W-:Y:S01]  /*34d0*/  MOV R14, R11 ;  /* 0x0000000b000e7202 */ /* 0x000fe20000000f00 */
[----:B------:R-:W-:-:S06]  /*34e0*/  UMOV UR4, URZ ;  /* 0x000000ff00047c82 */ /* 0x000fcc0008000000 */
.L_x_22:
        /* <DEDUP_REMOVED lines=20> */
[----:B------:R-:W-:-:S04]  /*3630*/  IMAD.HI.U32 R25, P2, R21, R2, R24 ;  /* 0x0000000215197227 */ /* 0x000fc80007840018 */
[----:B------:R-:W-:Y:S01]  /*3640*/  IMAD.MOV.U32 R24, RZ, RZ, RZ ;  /* 0x000000ffff187224 */ /* 0x000fe200078e00ff */
        /* <DEDUP_REMOVED lines=19> */
[----:B------:R-:W-:Y:S02]  /*3780*/  IADD3.X R29, PT, PT, RZ, R28, RZ, P2, !PT ;  /* 0x0000001cff1d7210 */ /* 0x000fe400017fe4ff */
[----:B------:R-:W-:Y:S01]  /*3790*/  MOV R28, R23 ;  /* 0x00000017001c7202 */ /* 0x000fe20000000f00 */
        /* <DEDUP_REMOVED lines=65> */
[----:B------:R-:W-:-:S04]  /*3bb0*/  SEL R14, R4, RZ, P0 ;  /* 0x000000ff040e7207 */ /* 0x000fc80000000000 */
[----:B------:R-:W-:Y:S01]  /*3bc0*/  IADD3.X R14, PT, PT, R29, ~R14, RZ, P3, !PT ;  /* 0x8000000e1d0e7210 */ /* 0x000fe20001ffe4ff */
[----:B------:R-:W-:Y:S06]  /*3bd0*/  @P2 BRA `(.L_x_22) ;  /* 0xfffffff800442947 */ /* 0x000fec000383ffff */
.L_x_21:
[----:B------:R-:W-:Y:S05]  /*3be0*/  @!P1 BRA `(.L_x_20) ;  /* 0x00000000007c9947 */ /* 0x000fea0003800000 */
[----:B------:R-:W-:-:S05]  /*3bf0*/  UMOV UR4, URZ ;  /* 0x000000ff00047c82 */ /* 0x000fca0008000000 */
.L_x_23:
        /* <DEDUP_REMOVED lines=30> */
.L_x_20:
[----:B------:R-:W0:Y:S01]  /*3de0*/  LDCU UR5, c[0x3][0x10] ;  /* 0x00c00200ff0577ac */ /* 0x000e220008000800 */
[----:B------:R-:W-:Y:S01]  /*3df0*/  IMAD.MOV.U32 R16, RZ, RZ, R5 ;  /* 0x000000ffff107224 */ /* 0x000fe200078e0005 */
[----:B------:R-:W-:Y:S01]  /*3e00*/  MOV R15, R6 ;  /* 0x00000006000f7202 */ /* 0x000fe20000000f00 */
[----:B0-----:R-:W-:-:S09]  /*3e10*/  UISETP.GE.AND UP0, UPT, UR5, 0x1, UPT ;  /* 0x000000010500788c */ /* 0x001fd2000bf06270 */
[----:B------:R-:W-:Y:S05]  /*3e20*/  BRA.U !UP0, `(.L_x_24) ;  /* 0x0000000908647547 */ /* 0x000fea000b800000 */
[----:B------:R-:W-:Y:S01]  /*3e30*/  UISETP.GE.U32.AND UP1, UPT, UR5, 0x4, UPT ;  /* 0x000000040500788c */ /* 0x000fe2000bf26070 */
[----:B------:R-:W-:Y:S01]  /*3e40*/  IMAD.MOV.U32 R16, RZ, RZ, R5 ;  /* 0x000000ffff107224 */ /* 0x000fe200078e0005 */
[----:B------:R-:W-:Y:S01]  /*3e50*/  ULOP3.LUT UR6, UR5, 0x3, URZ, 0xc0, !UPT ;  /* 0x0000000305067892 */ /* 0x000fe2000f8ec0ff */
[----:B------:R-:W-:-:S03]  /*3e60*/  MOV R15, R6 ;  /* 0x00000006000f7202 */ /* 0x000fc60000000f00 */
[----:B------:R-:W-:-:S03]  /*3e70*/  UISETP.NE.AND UP0, UPT, UR6, URZ, UPT ;  /* 0x000000ff0600728c */ /* 0x000fc6000bf05270 */
[----:B------:R-:W-:Y:S08]  /*3e80*/  BRA.U !UP1, `(.L_x_25) ;  /* 0x0000000509cc7547 */ /* 0x000ff0000b800000 */
[----:B------:R-:W-:Y:S01]  /*3e90*/  IMAD.MOV.U32 R16, RZ, RZ, R5 ;  /* 0x000000ffff107224 */ /* 0x000fe200078e0005 */
[----:B------:R-:W-:Y:S01]  /*3ea0*/  MOV R15, R6 ;  /* 0x00000006000f7202 */ /* 0x000fe20000000f00 */
[----:B------:R-:W-:Y:S01]  /*3eb0*/  ULOP3.LUT UR5, UR5, 0x7ffffffc, URZ, 0xc0, !UPT ;  /* 0x7ffffffc05057892 */ /* 0x000fe2000f8ec0ff */
[----:B------:R-:W-:-:S11]  /*3ec0*/  UMOV UR4, URZ ;  /* 0x000000ff00047c82 */ /* 0x000fd60008000000 */
.L_x_26:
[----:B------:R-:W-:Y:S01]  /*3ed0*/  IMAD.HI.U32 R20, R16, R13, RZ ;  /* 0x0000000d10147227 */ /* 0x000fe200078e00ff */
[----:B------:R-:W-:-:S03]  /*3ee0*/  UIADD3 UR4, UPT, UPT, UR4, 0x4, URZ ;  /* 0x0000000404047890 */ /* 0x000fc6000fffe0ff */
[C---:B------:R-:W-:Y:S01]  /*3ef0*/  IMAD R21, R14.reuse, R15, RZ ;  /* 0x0000000f0e157224 */ /* 0x040fe200078e02ff */
[----:B------:R-:W-:Y:S01]  /*3f00*/  UISETP.NE.AND UP1, UPT, UR4, UR5, UPT ;  /* 0x000000050400728c */ /* 0x000fe2000bf25270 */
[-C--:B------:R-:W-:Y:S02]  /*3f10*/  IMAD R25, R13, R16.reuse, RZ ;  /* 0x000000100d197224 */ /* 0x080fe400078e02ff */
        /* <DEDUP_REMOVED lines=13> */
[----:B------:R-:W-:-:S03]  /*3ff0*/  IMAD.WIDE.U32.X R24, R17, R4, R24, P0 ;  /* 0x0000000411187225 */ /* 0x000fc600000e0418 */
[----:B------:R-:W-:-:S03]  /*4000*/  MOV R23, R24 ;  /* 0x0000001800177202 */ /* 0x000fc60000000f00 */
[----:B------:R-:W-:-:S04]  /*4010*/  IMAD.WIDE.U32 R22, P0, R16, R4, R22 ;  /* 0x0000000410167225 */ /* 0x000fc80007800016 */
[----:B------:R-:W-:-:S04]  /*4020*/  IMAD.HI.U32 R23, P1, R17, R2, R22 ;  /* 0x0000000211177227 */ /* 0x000fc80007820016 */
[----:B------:R-:W-:Y:S01]  /*4030*/  HFMA2 R22, -RZ, RZ, 0, 0 ;  /* 0x00000000ff167431 */ /* 0x000fe200000001ff */
        /* <DEDUP_REMOVED lines=8> */
[CC--:B------:R-:W-:Y:S02]  /*40c0*/  IMAD R17, R14.reuse, R25.reuse, RZ ;  /* 0x000000190e117224 */ /* 0x0c0fe400078e02ff */
[----:B------:R-:W-:-:S04]  /*40d0*/  IMAD.HI.U32 R24, R14, R25, RZ ;  /* 0x000000190e187227 */ /* 0x000fc800078e00ff */
[----:B------:R-:W-:-:S04]  /*40e0*/  IMAD.WIDE.U32 R16, P0, R14, R15, R16 ;  /* 0x0000000f0e107225 */ /* 0x000fc80007800010 */
[C---:B------:R-:W-:Y:S01]  /*40f0*/  IMAD R15, R13.reuse, R15, RZ ;  /* 0x0000000f0d0f7224 */ /* 0x040fe200078e02ff */
[----:B------:R-:W-:Y:S01]  /*4100*/  IADD3.X R24, PT, PT, R24, RZ, RZ, P0, !PT ;  /* 0x000000ff18187210 */ /* 0x000fe200007fe4ff */
[----:B------:R-:W-:-:S04]  /*4110*/  IMAD.WIDE.U32 R20, P1, R13, R25, R16 ;  /* 0x000000190d147225 */ /* 0x000fc80007820010 */
[-C--:B------:R-:W-:Y:S01]  /*4120*/  IMAD R18, R8, R15.reuse, RZ ;  /* 0x0000000f08127224 */ /* 0x080fe200078e02ff */
[----:B------:R-:W-:Y:S01]  /*4130*/  IADD3 R23, PT, PT, R20, 0x1, RZ ;  /* 0x0000000114177810 */ /* 0x000fe20007ffe0ff */
[----:B------:R-:W-:Y:S01]  /*4140*/  IMAD.MOV.U32 R16, RZ, RZ, RZ ;  /* 0x000000ffff107224 */ /* 0x000fe200078e00ff */
[----:B------:R-:W-:Y:S01]  /*4150*/  IADD3.X R25, PT, PT, RZ, R24, RZ, P1, !PT ;  /* 0x00000018ff197210 */ /* 0x000fe20000ffe4ff */
[C---:B------:R-:W-:Y:S02]  /*4160*/  IMAD R17, R7.reuse, R20, R18 ;  /* 0x0000001407117224 */ /* 0x040fe400078e0212 */
[----:B------:R-:W-:Y:S02]  /*4170*/  IMAD.MOV.U32 R24, RZ, RZ, R21 ;  /* 0x000000ffff187224 */ /* 0x000fe400078e0015 */
[----:B------:R-:W-:-:S04]  /*4180*/  IMAD.WIDE.U32 R16, R7, R15, R16 ;  /* 0x0000000f07107225 */ /* 0x000fc800078e0010 */
[----:B------:R-:W-:-:S04]  /*4190*/  IMAD.HI.U32 R22, P0, R16, R2, R22 ;  /* 0x0000000210167227 */ /* 0x000fc80007800016 */
[----:B------:R-:W-:-:S03]  /*41a0*/  IMAD.WIDE.U32.X R24, R17, R4, R24, P0 ;  /* 0x0000000411187225 */ /* 0x000fc600000e0418 */
[----:B------:R-:W-:-:S03]  /*41b0*/  MOV R23, R24 ;  /* 0x0000001800177202 */ /* 0x000fc60000000f00 */
[----:B------:R-:W-:-:S04]  /*41c0*/  IMAD.WIDE.U32 R22, P0, R16, R4, R22 ;  /* 0x0000000410167225 */ /* 0x000fc80007800016 */
[----:B------:R-:W-:Y:S01]  /*41d0*/  IMAD.HI.U32 R23, P1, R17, R2, R22 ;  /* 0x0000000211177227 */ /* 0x000fe20007820016 */
[----:B------:R-:W-:-:S04]  /*41e0*/  MOV R22, RZ ;  /* 0x000000ff00167202 */ /* 0x000fc80000000f00 */
        /* <DEDUP_REMOVED lines=8> */
[CC--:B------:R-:W-:Y:S02]  /*4270*/  IMAD R17, R14.reuse, R25.reuse, RZ ;  /* 0x000000190e117224 */ /* 0x0c0fe400078e02ff */
[----:B------:R-:W-:-:S04]  /*4280*/  IMAD.HI.U32 R24, R14, R25, RZ ;  /* 0x000000190e187227 */ /* 0x000fc800078e00ff */
[----:B------:R-:W-:-:S04]  /*4290*/  IMAD.WIDE.U32 R16, P0, R14, R15, R16 ;  /* 0x0000000f0e107225 */ /* 0x000fc80007800010 */
[C---:B------:R-:W-:Y:S02]  /*42a0*/  IMAD R15, R13.reuse, R15, RZ ;  /* 0x0000000f0d0f7224 */ /* 0x040fe400078e02ff */
[----:B------:R-:W-:-:S04]  /*42b0*/  IMAD.WIDE.U32 R20, P1, R13, R25, R16 ;  /* 0x000000190d147225 */ /* 0x000fc80007820010 */
[----:B------:R-:W-:Y:S02]  /*42c0*/  HFMA2 R16, -RZ, RZ, 0, 0 ;  /* 0x00000000ff107431 */ /* 0x000fe400000001ff */
[----:B------:R-:W-:Y:S01]  /*42d0*/  IMAD R18, R8, R15, RZ ;  /* 0x0000000f08127224 */ /* 0x000fe200078e02ff */
[----:B------:R-:W-:Y:S01]  /*42e0*/  IADD3 R23, PT, PT, R20, 0x1, RZ ;  /* 0x0000000114177810 */ /* 0x000fe20007ffe0ff */
[----:B------:R-:W-:Y:S02]  /*42f0*/  IMAD.X R24, RZ, RZ, R24, P0 ;  /* 0x000000ffff187224 */ /* 0x000fe400000e0618 */
[C---:B------:R-:W-:Y:S02]  /*4300*/  IMAD R17, R7.reuse, R20, R18 ;  /* 0x0000001407117224 */ /* 0x040fe400078e0212 */
[----:B------:R-:W-:Y:S01]  /*4310*/  IMAD.X R25, RZ, RZ, R24, P1 ;  /* 0x000000ffff197224 */ /* 0x000fe200008e0618 */
[----:B------:R-:W-:Y:S01]  /*4320*/  MOV R24, R21 ;  /* 0x0000001500187202 */ /* 0x000fe20000000f00 */
[----:B------:R-:W-:-:S04]  /*4330*/  IMAD.WIDE.U32 R16, R7, R15, R16 ;  /* 0x0000000f07107225 */ /* 0x000fc800078e0010 */
        /* <DEDUP_REMOVED lines=17> */
[C---:B------:R-:W-:Y:S01]  /*4450*/  IMAD R15, R13.reuse, R15, RZ ;  /* 0x0000000f0d0f7224 */ /* 0x040fe200078e02ff */
[----:B------:R-:W-:Y:S01]  /*4460*/  IADD3.X R24, PT, PT, R24, RZ, RZ, P0, !PT ;  /* 0x000000ff18187210 */ /* 0x000fe200007fe4ff */
[----:B------:R-:W-:-:S04]  /*4470*/  IMAD.WIDE.U32 R20, P1, R13, R25, R16 ;  /* 0x000000190d147225 */ /* 0x000fc80007820010 */
[----:B------:R-:W-:Y:S02]  /*4480*/  HFMA2 R16, -RZ, RZ, 0, 0 ;  /* 0x00000000ff107431 */ /* 0x000fe400000001ff */
[----:B------:R-:W-:Y:S01]  /*4490*/  IMAD R18, R8, R15, RZ ;  /* 0x0000000f08127224 */ /* 0x000fe200078e02ff */
[----:B------:R-:W-:Y:S01]  /*44a0*/  IADD3.X R25, PT, PT, RZ, R24, RZ, P1, !PT ;  /* 0x00000018ff197210 */ /* 0x000fe20000ffe4ff */
[----:B------:R-:W-:Y:S01]  /*44b0*/  VIADD R23, R20, 0x1 ;  /* 0x0000000114177836 */ /* 0x000fe20000000000 */
[----:B------:R-:W-:Y:S01]  /*44c0*/  MOV R24, R21 ;  /* 0x0000001500187202 */ /* 0x000fe20000000f00 */
[C---:B------:R-:W-:Y:S02]  /*44d0*/  IMAD R17, R7.reuse, R20, R18 ;  /* 0x0000001407117224 */ /* 0x040fe400078e0212 */
        /* <DEDUP_REMOVED lines=12> */
[----:B------:R-:W-:Y:S01]  /*45a0*/  IMAD.X R15, R15, 0x1, ~R18, P1 ;  /* 0x000000010f0f7824 */ /* 0x000fe200008e0e12 */
[----:B------:R-:W-:Y:S07]  /*45b0*/  BRA.U UP1, `(.L_x_26) ;  /* 0xfffffff901447547 */ /* 0x000fee000b83ffff */
.L_x_25:
[----:B------:R-:W-:Y:S05]  /*45c0*/  BRA.U !UP0, `(.L_x_24) ;  /* 0x00000001087c7547 */ /* 0x000fea000b800000 */
[----:B------:R-:W-:-:S05]  /*45d0*/  UMOV UR4, URZ ;  /* 0x000000ff00047c82 */ /* 0x000fca0008000000 */
.L_x_27:
[----:B------:R-:W-:-:S04]  /*45e0*/  IMAD.HI.U32 R20, R16, R13, RZ ;  /* 0x0000000d10147227 */ /* 0x000fc800078e00ff */
[----:B------:R-:W-:Y:S01]  /*45f0*/  HFMA2 R22, -RZ, RZ, 0, 0 ;  /* 0x00000000ff167431 */ /* 0x000fe200000001ff */
[----:B------:R-:W-:Y:S01]  /*4600*/  UIADD3 UR4, UPT, UPT, UR4, 0x1, URZ ;  /* 0x0000000104047890 */ /* 0x000fe2000fffe0ff */
[C---:B------:R-:W-:Y:S02]  /*4610*/  IMAD R21, R14.reuse, R15, RZ ;  /* 0x0000000f0e157224 */ /* 0x040fe400078e02ff */
[-C--:B------:R-:W-:Y:S01]  /*4620*/  IMAD R25, R13, R16.reuse, RZ ;  /* 0x000000100d197224 */ /* 0x080fe200078e02ff */
[----:B------:R-:W-:Y:S01]  /*4630*/  UISETP.NE.AND UP0, UPT, UR4, UR6, UPT ;  /* 0x000000060400728c */ /* 0x000fe2000bf05270 */
[----:B------:R-:W-:-:S04]  /*4640*/  IMAD.WIDE.U32 R20, P0, R14, R16, R20 ;  /* 0x000000100e147225 */ /* 0x000fc80007800014 */
[----:B------:R-:W-:Y:S02]  /*4650*/  IMAD R16, R8, R25, RZ ;  /* 0x0000001908107224 */ /* 0x000fe400078e02ff */
[----:B------:R-:W-:-:S04]  /*4660*/  IMAD.WIDE.U32 R20, P1, R13, R15, R20 ;  /* 0x0000000f0d147225 */ /* 0x000fc80007820014 */
[----:B------:R-:W-:Y:S01]  /*4670*/  IMAD R17, R7, R20, R16 ;  /* 0x0000001407117224 */ /* 0x000fe200078e0210 */
[----:B------:R-:W-:Y:S01]  /*4680*/  IADD3 R23, PT, PT, R20, 0x1, RZ ;  /* 0x0000000114177810 */ /* 0x000fe20007ffe0ff */
[----:B------:R-:W-:-:S04]  /*4690*/  IMAD.HI.U32 R24, R14, R15, RZ ;  /* 0x0000000f0e187227 */ /* 0x000fc800078e00ff */
[----:B------:R-:W-:Y:S01]  /*46a0*/  IMAD.MOV.U32 R16, RZ, RZ, RZ ;  /* 0x000000ffff107224 */ /* 0x000fe200078e00ff */
[----:B------:R-:W-:-:S03]  /*46b0*/  IADD3.X R24, PT, PT, R24, RZ, RZ, P0, !PT ;  /* 0x000000ff18187210 */ /* 0x000fc600007fe4ff */
[----:B------:R-:W-:Y:S01]  /*46c0*/  IMAD.WIDE.U32 R16, R7, R25, R16 ;  /* 0x0000001907107225 */ /* 0x000fe200078e0010 */
[----:B------:R-:W-:-:S03]  /*46d0*/  IADD3.X R25, PT, PT, RZ, R24, RZ, P1, !PT ;  /* 0x00000018ff197210 */ /* 0x000fc60000ffe4ff */
        /* <DEDUP_REMOVED lines=13> */
[----:B------:R-:W-:Y:S08]  /*47b0*/  BRA.U UP0, `(.L_x_27) ;  /* 0xfffffffd00887547 */ /* 0x000ff0000b83ffff */
.L_x_24:
[----:B------:R-:W0:Y:S01]  /*47c0*/  LDC.64 R20, c[0x0][0x3c8] ;  /* 0x0000f200ff147b82 */ /* 0x000e220000000a00 */
[----:B------:R-:W1:Y:S07]  /*47d0*/  LDCU UR4, c[0x3][URZ] ;  /* 0x00c00000ff0477ac */ /* 0x000e6e0008000800 */
[----:B------:R-:W2:Y:S01]  /*47e0*/  LDC.64 R28, c[0x0][0x398] ;  /* 0x0000e600ff1c7b82 */ /* 0x000ea20000000a00 */
[----:B0-----:R0:W5:Y:S04]  /*47f0*/  LDG.E R17, desc[UR8][R20.64] ;  /* 0x0000000814117981 */ /* 0x001168000c1e1900 */
[----:B--2---:R0:W5:Y:S01]  /*4800*/  LDG.E R28, desc[UR8][R28.64] ;  /* 0x000000081c1c7981 */ /* 0x004162000c1e1900 */
[----:B-1----:R-:W-:Y:S01]  /*4810*/  ULOP3.LUT UR4, UR4, 0x1, URZ, 0xc0, !UPT ;  /* 0x0000000104047892 */ /* 0x002fe2000f8ec0ff */
[----:B------:R-:W-:-:S03]  /*4820*/  IMAD.MOV.U32 R18, RZ, RZ, 0x1 ;  /* 0x00000001ff127424 */ /* 0x000fc600078e00ff */
[----:B------:R-:W-:-:S09]  /*4830*/  UISETP.NE.U32.AND UP0, UPT, UR4, 0x1, UPT ;  /* 0x000000010400788c */ /* 0x000fd2000bf05070 */
[----:B0-----:R-:W-:Y:S05]  /*4840*/  BRA.U !UP0, `(.L_x_28) ;  /* 0x00000001083c7547 */ /* 0x001fea000b800000 */
[----:B------:R-:W-:Y:S01]  /*4850*/  LOP3.LUT R18, R2, 0x7, RZ, 0xc0, !PT ;  /* 0x0000000702127812 */ /* 0x000fe200078ec0ff */
[----:B------:R-:W0:Y:S03]  /*4860*/  LDCU UR4, c[0x3][URZ] ;  /* 0x00c00000ff0477ac */ /* 0x000e260008000800 */
[C---:B------:R-:W-:Y:S02]  /*4870*/  ISETP.NE.U32.AND P0, PT, R18.reuse, 0x5, PT ;  /* 0x000000051200780c */ /* 0x040fe40003f05070 */
[----:B------:R-:W-:Y:S01]  /*4880*/  ISETP.EQ.U32.AND P1, PT, R18, 0x3, PT ;  /* 0x000000031200780c */ /* 0x000fe20003f22070 */
[----:B------:R-:W-:Y:S01]  /*4890*/  HFMA2 R18, -RZ, RZ, 0, 5.9604644775390625e-08 ;  /* 0x00000001ff127431 */ /* 0x000fe200000001ff */
[----:B------:R-:W-:-:S04]  /*48a0*/  ISETP.NE.AND.EX P0, PT, RZ, RZ, PT, P0 ;  /* 0x000000ffff00720c */ /* 0x000fc80003f05300 */
[----:B------:R-:W-:-:S13]  /*48b0*/  ISETP.EQ.OR.EX P0, PT, RZ, RZ, !P0, P1 ;  /* 0x000000ffff00720c */ /* 0x000fda0004702710 */
.L_x_29:
[----:B0-----:R-:W-:Y:S01]  /*48c0*/  ULOP3.LUT UP0, URZ, UR4, 0x2, URZ, 0xc0, !UPT ;  /* 0x0000000204ff7892 */ /* 0x001fe2000f80c0ff */
[----:B------:R-:W-:Y:S01]  /*48d0*/  IADD3 R20, PT, PT, R18, 0x1, RZ ;  /* 0x0000000112147810 */ /* 0x000fe20007ffe0ff */
[----:B------:R-:W-:Y:S01]  /*48e0*/  @!P0 IMAD.MOV R20, RZ, RZ, R18 ;  /* 0x000000ffff148224 */ /* 0x000fe200078e0212 */
[----:B------:R-:W-:-:S04]  /*48f0*/  USHF.R.U32.HI UR5, URZ, 0x1, UR4 ;  /* 0x00000001ff057899 */ /* 0x000fc80008011604 */
[----:B------:R-:W-:-:S03]  /*4900*/  MOV R18, R20 ;  /* 0x0000001400127202 */ /* 0x000fc60000000f00 */
[----:B------:R-:W-:Y:S01]  /*4910*/  UMOV UR4, UR5 ;  /* 0x0000000500047c82 */ /* 0x000fe20008000000 */
[----:B------:R-:W-:Y:S05]  /*4920*/  BRA.U !UP0, `(.L_x_29) ;  /* 0xfffffffd08e47547 */ /* 0x000fea000b83ffff */
[----:B------:R-:W-:-:S07]  /*4930*/  MOV R27, UR5 ;  /* 0x00000005001b7c02 */ /* 0x000fce0008000f00 */
.L_x_28:
[----:B------:R-:W-:Y:S01]  /*4940*/  LOP3.LUT R21, R2, 0x3, RZ, 0xc0, !PT ;  /* 0x0000000302157812 */ /* 0x000fe200078ec0ff */
[----:B------:R-:W-:Y:S01]  /*4950*/  UMOV UR6, URZ ;  /* 0x000000ff00067c82 */ /* 0x000fe20008000000 */
[----:B------:R-:W-:Y:S01]  /*4960*/  LOP3.LUT R20, R27, 0x3, RZ, 0xc0, !PT ;  /* 0x000000031b147812 */ /* 0x000fe200078ec0ff */
[----:B------:R-:W-:Y:S01]  /*4970*/  BSSY.RECONVERGENT B0, `(.L_x_30) ;  /* 0x0000021000007945 */ /* 0x000fe20003800200 */
[----:B------:R-:W-:Y:S01]  /*4980*/  ISETP.EQ.U32.AND P1, PT, R21, 0x3, PT ;  /* 0x000000031500780c */ /* 0x000fe20003f22070 */
[----:B------:R-:W-:Y:S01]  /*4990*/  VIADD R29, R18, 0x1 ;  /* 0x00000001121d7836 */ /* 0x000fe20000000000 */
[----:B------:R-:W-:-:S04]  /*49a0*/  ISETP.NE.AND P0, PT, R20, 0x3, PT ;  /* 0x000000031400780c */ /* 0x000fc80003f05270 */
[----:B------:R-:W-:Y:S02]  /*49b0*/  ISETP.EQ.AND.EX P0, PT, RZ, RZ, !P0, P1 ;  /* 0x000000ffff00720c */ /* 0x000fe40004702310 */
[----:B------:R-:W-:-:S11]  /*49c0*/  ISETP.NE.U32.AND P1, PT, R4, RZ, PT ;  /* 0x000000ff0400720c */ /* 0x000fd60003f25070 */
[----:B------:R-:W-:Y:S02]  /*49d0*/  @!P0 IADD3 R29, PT, PT, R18, RZ, RZ ;  /* 0x000000ff121d8210 */ /* 0x000fe40007ffe0ff */
[----:B------:R-:W-:Y:S05]  /*49e0*/  @P1 BRA `(.L_x_31) ;  /* 0x0000000000501947 */ /* 0x000fea0003800000 */
[----:B------:R-:W0:Y:S01]  /*49f0*/  I2F.U32.RP R18, R27 ;  /* 0x0000001b00127306 */ /* 0x000e220000209000 */
[----:B------:R-:W-:-:S07]  /*4a00*/  ISETP.NE.U32.AND P1, PT, R27, RZ, PT ;  /* 0x000000ff1b00720c */ /* 0x000fce0003f25070 */
[----:B0-----:R-:W0:Y:S02]  /*4a10*/  MUFU.RCP R18, R18 ;  /* 0x0000001200127308 */ /* 0x001e240000001000 */
[----:B0-----:R-:W-:-:S06]  /*4a20*/  IADD3 R20, PT, PT, R18, 0xffffffe, RZ ;  /* 0x0ffffffe12147810 */ /* 0x001fcc0007ffe0ff */
[----:B------:R0:W1:Y:S02]  /*4a30*/  F2I.FTZ.U32.TRUNC.NTZ R21, R20 ;  /* 0x0000001400157305 */ /* 0x000064000021f000 */
[----:B0-----:R-:W-:Y:S02]  /*4a40*/  HFMA2 R20, -RZ, RZ, 0, 0 ;  /* 0x00000000ff147431 */ /* 0x001fe400000001ff */
[----:B-1----:R-:W-:-:S04]  /*4a50*/  IMAD.MOV R22, RZ, RZ, -R21 ;  /* 0x000000ffff167224 */ /* 0x002fc800078e0a15 */
[----:B------:R-:W-:-:S04]  /*4a60*/  IMAD R23, R22, R27, RZ ;  /* 0x0000001b16177224 */ /* 0x000fc800078e02ff */
[----:B------:R-:W-:-:S06]  /*4a70*/  IMAD.HI.U32 R21, R21, R23, R20 ;  /* 0x0000001715157227 */ /* 0x000fcc00078e0014 */
[----:B------:R-:W-:-:S05]  /*4a80*/  IMAD.HI.U32 R21, R21, R2, RZ ;  /* 0x0000000215157227 */ /* 0x000fca00078e00ff */
[----:B------:R-:W-:-:S05]  /*4a90*/  IADD3 R21, PT, PT, -R21, RZ, RZ ;  /* 0x000000ff15157210 */ /* 0x000fca0007ffe1ff */
[----:B------:R-:W-:Y:S02]  /*4aa0*/  IMAD R22, R27, R21, R2 ;  /* 0x000000151b167224 */ /* 0x000fe400078e0202 */
[----:B------:R-:W-:-:S03]  /*4ab0*/  IMAD.MOV.U32 R21, RZ, RZ, RZ ;  /* 0x000000ffff157224 */ /* 0x000fc600078e00ff */
[----:B------:R-:W-:-:S13]  /*4ac0*/  ISETP.GE.U32.AND P0, PT, R22, R27, PT ;  /* 0x0000001b1600720c */ /* 0x000fda0003f06070 */
[----:B------:R-:W-:-:S05]  /*4ad0*/  @P0 IMAD.IADD R22, R22, 0x1, -R27 ;  /* 0x0000000116160824 */ /* 0x000fca00078e0a1b */
[----:B------:R-:W-:-:S13]  /*4ae0*/  ISETP.GE.U32.AND P0, PT, R22, R27, PT ;  /* 0x0000001b1600720c */ /* 0x000fda0003f06070 */
[-C--:B------:R-:W-:Y:S02]  /*4af0*/  @P0 IADD3 R22, PT, PT, R22, -R27.reuse, RZ ;  /* 0x8000001b16160210 */ /* 0x080fe40007ffe0ff */
[----:B------:R-:W-:-:S04]  /*4b00*/  @!P1 LOP3.LUT R22, RZ, R27, RZ, 0x33, !PT ;  /* 0x0000001bff169212 */ /* 0x000fc800078e33ff */
[----:B------:R-:W-:Y:S01]  /*4b10*/  MOV R20, R22 ;  /* 0x0000001600147202 */ /* 0x000fe20000000f00 */
[----:B------:R-:W-:Y:S06]  /*4b20*/  BRA `(.L_x_32) ;  /* 0x0000000000147947 */ /* 0x000fec0003800000 */
.L_x_31:
[----:B------:R-:W-:Y:S02]  /*4b30*/  MOV R24, R27 ;  /* 0x0000001b00187202 */ /* 0x000fe40000000f00 */
[----:B------:R-:W-:-:S07]  /*4b40*/  MOV R26, 0x4b60 ;  /* 0x00004b60001a7802 */ /* 0x000fce0000000f00 */
[----:B-----5:R-:W-:Y:S05]  /*4b50*/  CALL.REL.NOINC `($__internal_0_$__cuda_sm20_rem_u64) ;  /* 0x0000002000bc7944 */ /* 0x020fea0003c00000 */
[----:B------:R-:W-:Y:S01]  /*4b60*/  MOV R20, R22 ;  /* 0x0000001600147202 */ /* 0x000fe20000000f00 */
[----:B------:R-:W-:-:S07]  /*4b70*/  IMAD.MOV.U32 R21, RZ, RZ, R23 ;  /* 0x000000ffff157224 */ /* 0x000fce00078e0017 */
.L_x_32:
[----:B------:R-:W-:Y:S05]  /*4b80*/  BSYNC.RECONVERGENT B0 ;  /* 0x0000000000007941 */ /* 0x000fea0003800200 */
.L_x_30:
[----:B------:R-:W-:Y:S01]  /*4b90*/  ISETP.NE.U32.AND P0, PT, R20, RZ, PT ;  /* 0x000000ff1400720c */ /* 0x000fe20003f05070 */
[----:B------:R-:W-:Y:S03]  /*4ba0*/  BSSY.RECONVERGENT B0, `(.L_x_33) ;  /* 0x000002e000007945 */ /* 0x000fe60003800200 */
[----:B------:R-:W-:-:S13]  /*4bb0*/  ISETP.NE.AND.EX P0, PT, R21, RZ, PT, P0 ;  /* 0x000000ff1500720c */ /* 0x000fda0003f05300 */
[----:B------:R-:W-:Y:S05]  /*4bc0*/  @!P0 BRA `(.L_x_34) ;  /* 0x0000000000ac8947 */ /* 0x000fea0003800000 */
[----:B------:R-:W-:-:S07]  /*4bd0*/  MOV R18, R20 ;  /* 0x0000001400127202 */ /* 0x000fce0000000f00 */
.L_x_38:
[----:B------:R-:W-:Y:S01]  /*4be0*/  LOP3.LUT R20, R18, 0x1, RZ, 0xc0, !PT ;  /* 0x0000000112147812 */ /* 0x000fe200078ec0ff */
[----:B------:R-:W-:Y:S03]  /*4bf0*/  BSSY.RECONVERGENT B1, `(.L_x_35) ;  /* 0x000000e000017945 */ /* 0x000fe60003800200 */
[----:B------:R-:W-:-:S13]  /*4c00*/  ISETP.NE.U32.AND P0, PT, R20, 0x1, PT ;  /* 0x000000011400780c */ /* 0x000fda0003f05070 */
[----:B------:R-:W-:Y:S05]  /*4c10*/  @!P0 BRA `(.L_x_36) ;  /* 0x00000000002c8947 */ /* 0x000fea0003800000 */
[----:B------:R-:W-:Y:S01]  /*4c20*/  LOP3.LUT R20, R27, 0x7, RZ, 0xc0, !PT ;  /* 0x000000071b147812 */ /* 0x000fe200078ec0ff */
[----:B------:R-:W-:Y:S03]  /*4c30*/  BSSY.RECONVERGENT B2, `(.L_x_36) ;  /* 0x0000009000027945 */ /* 0x000fe60003800200 */
[----:B------:R-:W-:-:S04]  /*4c40*/  ISETP.NE.AND P0, PT, R20, 0x5, PT ;  /* 0x000000051400780c */ /* 0x000fc80003f05270 */
[----:B------:R-:W-:-:S13]  /*4c50*/  ISETP.EQ.OR P0, PT, R20, 0x3, !P0 ;  /* 0x000000031400780c */ /* 0x000fda0004702670 */
.L_x_37:
[----:B------:R-:W-:Y:S02]  /*4c60*/  LOP3.LUT P1, RZ, R18, 0x2, RZ, 0xc0, !PT ;  /* 0x0000000212ff7812 */ /* 0x000fe4000782c0ff */
[----:B------:R-:W-:Y:S01]  /*4c70*/  IADD3 R20, PT, PT, R29, 0x1, RZ ;  /* 0x000000011d147810 */ /* 0x000fe20007ffe0ff */
[----:B------:R-:W-:Y:S01]  /*4c80*/  @!P0 IMAD.MOV R20, RZ, RZ, R29 ;  /* 0x000000ffff148224 */ /* 0x000fe200078e021d */
[----:B------:R-:W-:-:S04]  /*4c90*/  SHF.R.U32.HI R18, RZ, 0x1, R18 ;  /* 0x00000001ff127819 */ /* 0x000fc80000011612 */
[----:B------:R-:W-:-:S05]  /*4ca0*/  MOV R29, R20 ;  /* 0x00000014001d7202 */ /* 0x000fca0000000f00 */
[----:B------:R-:W-:Y:S05]  /*4cb0*/  @!P1 BRA `(.L_x_37) ;  /* 0xfffffffc00e89947 */ /* 0x000fea000383ffff */
[----:B------:R-:W-:Y:S05]  /*4cc0*/  BSYNC.RECONVERGENT B2 ;  /* 0x0000000000027941 */ /* 0x000fea0003800200 */
.L_x_36:
[----:B------:R-:W-:Y:S05]  /*4cd0*/  BSYNC.RECONVERGENT B1 ;  /* 0x0000000000017941 */ /* 0x000fea0003800200 */
.L_x_35:
        /* <DEDUP_REMOVED lines=8> */
[----:B------:R-:W-:Y:S01]  /*4d60*/  IMAD.HI.U32 R24, R21, R23, R20 ;  /* 0x0000001715187227 */ /* 0x000fe200078e0014 */
[----:B------:R-:W-:-:S04]  /*4d70*/  LOP3.LUT R20, R27, 0x3, R18, 0x80, !PT ;  /* 0x000000031b147812 */ /* 0x000fc800078e8012 */
[----:B------:R-:W-:Y:S01]  /*4d80*/  ISETP.NE.AND P2, PT, R20, 0x3, PT ;  /* 0x000000031400780c */ /* 0x000fe20003f45270 */
[----:B------:R-:W-:Y:S01]  /*4d90*/  IMAD.HI.U32 R24, R24, R27, RZ ;  /* 0x0000001b18187227 */ /* 0x000fe200078e00ff */
[----:B------:R-:W-:-:S04]  /*4da0*/  IADD3 R20, PT, PT, R29, 0x1, RZ ;  /* 0x000000011d147810 */ /* 0x000fc80007ffe0ff */
[----:B------:R-:W-:-:S05]  /*4db0*/  IADD3 R24, PT, PT, -R24, RZ, RZ ;  /* 0x000000ff18187210 */ /* 0x000fca0007ffe1ff */
[----:B------:R-:W-:Y:S01]  /*4dc0*/  IMAD R21, R18, R24, R27 ;  /* 0x0000001812157224 */ /* 0x000fe200078e021b */
[----:B------:R-:W-:Y:S01]  /*4dd0*/  MOV R27, R18 ;  /* 0x00000012001b7202 */ /* 0x000fe20000000f00 */
[----:B------:R-:W-:-:S03]  /*4de0*/  @P2 IMAD.MOV R20, RZ, RZ, R29 ;  /* 0x000000ffff142224 */ /* 0x000fc600078e021d */
[----:B------:R-:W-:Y:S02]  /*4df0*/  ISETP.GE.U32.AND P0, PT, R21, R18, PT ;  /* 0x000000121500720c */ /* 0x000fe40003f06070 */
[----:B------:R-:W-:-:S11]  /*4e00*/  MOV R29, R20 ;  /* 0x00000014001d7202 */ /* 0x000fd60000000f00 */
[----:B------:R-:W-:-:S05]  /*4e10*/  @P0 IMAD.IADD R21, R21, 0x1, -R18 ;  /* 0x0000000115150824 */ /* 0x000fca00078e0a12 */
[----:B------:R-:W-:-:S13]  /*4e20*/  ISETP.GE.U32.AND P0, PT, R21, R18, PT ;  /* 0x000000121500720c */ /* 0x000fda0003f06070 */
[-C--:B------:R-:W-:Y:S02]  /*4e30*/  @P0 IADD3 R21, PT, PT, R21, -R18.reuse, RZ ;  /* 0x8000001215150210 */ /* 0x080fe40007ffe0ff */
[----:B------:R-:W-:-:S04]  /*4e40*/  @!P1 LOP3.LUT R21, RZ, R18, RZ, 0x33, !PT ;  /* 0x00000012ff159212 */ /* 0x000fc800078e33ff */
[----:B------:R-:W-:Y:S01]  /*4e50*/  ISETP.NE.AND P0, PT, R21, RZ, PT ;  /* 0x000000ff1500720c */ /* 0x000fe20003f05270 */
[----:B------:R-:W-:-:S12]  /*4e60*/  IMAD.MOV.U32 R18, RZ, RZ, R21 ;  /* 0x000000ffff127224 */ /* 0x000fd800078e0015 */
[----:B------:R-:W-:Y:S05]  /*4e70*/  @P0 BRA `(.L_x_38) ;  /* 0xfffffffc00580947 */ /* 0x000fea000383ffff */
.L_x_34:
[----:B------:R-:W-:Y:S05]  /*4e80*/  BSYNC.RECONVERGENT B0 ;  /* 0x0000000000007941 */ /* 0x000fea0003800200 */
.L_x_33:
[----:B-----5:R-:W-:-:S13]  /*4e90*/  ISETP.GE.AND P0, PT, R17, 0x1, PT ;  /* 0x000000011100780c */ /* 0x020fda0003f06270 */
[----:B------:R-:W-:Y:S05]  /*4ea0*/  @!P0 EXIT ;  /* 0x000000000000894d */ /* 0x000fea0003800000 */
[----:B------:R-:W0:Y:S01]  /*4eb0*/  LDC.64 R20, c[0x0][0x380] ;  /* 0x0000e000ff147b82 */ /* 0x000e220000000a00 */
[----:B------:R-:W-:Y:S01]  /*4ec0*/  HFMA2 R31, -RZ, RZ, 0, 0 ;  /* 0x00000000ff1f7431 */ /* 0x000fe200000001ff */
[----:B------:R-:W-:Y:S02]  /*4ed0*/  LOP3.LUT R29, R29, 0x1, RZ, 0xc0, !PT ;  /* 0x000000011d1d7812 */ /* 0x000fe400078ec0ff */
[----:B------:R-:W-:Y:S02]  /*4ee0*/  CS2R R32, SRZ ;  /* 0x0000000000207805 */ /* 0x000fe4000001ff00 */
[----:B------:R-:W-:Y:S01]  /*4ef0*/  MOV R30, 0xffffffff ;  /* 0xffffffff001e7802 */ /* 0x000fe20000000f00 */
[----:B------:R-:W-:Y:S01]  /*4f00*/  IMAD.MOV.U32 R36, RZ, RZ, RZ ;  /* 0x000000ffff247224 */ /* 0x000fe200078e00ff */
[----:B------:R-:W-:Y:S01]  /*4f10*/  UMOV UR4, URZ ;  /* 0x000000ff00047c82 */ /* 0x000fe20008000000 */
[----:B0-----:R-:W-:-:S07]  /*4f20*/  IMAD.WIDE R18, R19, 0x4, R20 ;  /* 0x0000000413127825 */ /* 0x001fce00078e0214 */
.L_x_67:
[----:B------:R-:W0:Y:S01]  /*4f30*/  LDC.64 R20, c[0x0][0x390] ;  /* 0x0000e400ff147b82 */ /* 0x000e220000000a00 */
[----:B-1----:R-:W-:-:S04]  /*4f40*/  IMAD R23, R28, UR4, RZ ;  /* 0x000000041c177c24 */ /* 0x002fc8000f8e02ff */
[----:B0-----:R-:W-:-:S05]  /*4f50*/  IMAD.WIDE R20, R23, 0x4, R20 ;  /* 0x0000000417147825 */ /* 0x001fca00078e0214 */
[----:B------:R-:W2:Y:S04]  /*4f60*/  LDG.E R22, desc[UR8][R20.64] ;  /* 0x0000000814167981 */ /* 0x000ea8000c1e1900 */
[----:B-----5:R0:W5:Y:S01]  /*4f70*/  LDG.E R35, desc[UR8][R20.64+0x4] ;  /* 0x0000040814237981 */ /* 0x020162000c1e1900 */
[----:B------:R-:W-:-:S06]  /*4f80*/  UIADD3 UR4, UPT, UPT, UR4, 0x1, URZ ;  /* 0x0000000104047890 */ /* 0x000fcc000fffe0ff */
[----:B------:R-:W-:Y:S02]  /*4f90*/  ISETP.NE.AND P2, PT, R17, UR4, PT ;  /* 0x0000000411007c0c */ /* 0x000fe4000bf45270 */
[----:B--2---:R-:W-:Y:S02]  /*4fa0*/  ISETP.NE.AND P0, PT, R22, R33, PT ;  /* 0x000000211600720c */ /* 0x004fe40003f05270 */
[----:B------:R-:W-:-:S11]  /*4fb0*/  MOV R33, R22 ;  /* 0x0000001600217202 */ /* 0x000fd60000000f00 */
[----:B0-----:R-:W-:Y:S05]  /*4fc0*/  @!P0 BRA `(.L_x_39) ;  /* 0x0000000800648947 */ /* 0x001fea0003800000 */
[----:B------:R-:W-:Y:S01]  /*4fd0*/  LOP3.LUT R20, R33, 0x1, RZ, 0xc0, !PT ;  /* 0x0000000121147812 */ /* 0x000fe200078ec0ff */
[----:B------:R-:W-:-:S03]  /*4fe0*/  IMAD.MOV.U32 R27, RZ, RZ, R33 ;  /* 0x000000ffff1b7224 */ /* 0x000fc600078e0021 */
[----:B------:R-:W-:Y:S01]  /*4ff0*/  ISETP.NE.U32.AND P0, PT, R20, 0x1, PT ;  /* 0x000000011400780c */ /* 0x000fe20003f05070 */
[----:B------:R-:W-:-:S12]  /*5000*/  HFMA2 R20, -RZ, RZ, 0, 5.9604644775390625e-08 ;  /* 0x00000001ff147431 */ /* 0x000fd800000001ff */
[----:B------:R-:W-:Y:S05]  /*5010*/  @!P0 BRA `(.L_x_40) ;  /* 0x0000000000388947 */ /* 0x000fea0003800000 */
[----:B------:R-:W-:Y:S02]  /*5020*/  LOP3.LUT R20, R2, 0x7, RZ, 0xc0, !PT ;  /* 0x0000000702147812 */ /* 0x000fe400078ec0ff */
[----:B------:R-:W-:Y:S02]  /*5030*/  MOV R21, R33 ;  /* 0x0000002100157202 */ /* 0x000fe40000000f00 */
[C---:B------:R-:W-:Y:S02]  /*5040*/  ISETP.NE.U32.AND P0, PT, R20.reuse, 0x5, PT ;  /* 0x000000051400780c */ /* 0x040fe40003f05070 */
[----:B------:R-:W-:Y:S02]  /*5050*/  ISETP.EQ.U32.AND P1, PT, R20, 0x3, PT ;  /* 0x000000031400780c */ /* 0x000fe40003f22070 */
[----:B------:R-:W-:Y:S02]  /*5060*/  ISETP.NE.AND.EX P0, PT, RZ, RZ, PT, P0 ;  /* 0x000000ffff00720c */ /* 0x000fe40003f05300 */
[----:B------:R-:W-:-:S02]  /*5070*/  MOV R20, 0x1 ;  /* 0x0000000100147802 */ /* 0x000fc40000000f00 */
[----:B------:R-:W-:-:S13]  /*5080*/  ISETP.EQ.OR.EX P0, PT, RZ, RZ, !P0, P1 ;  /* 0x000000ffff00720c */ /* 0x000fda0004702710 */
.L_x_41:
[----:B------:R-:W-:Y:S01]  /*5090*/  LOP3.LUT P1, RZ, R21, 0x2, RZ, 0xc0, !PT ;  /* 0x0000000215ff7812 */ /* 0x000fe2000782c0ff */
[C---:B------:R-:W-:Y:S01]  /*50a0*/  VIADD R22, R20.reuse, 0x1 ;  /* 0x0000000114167836 */ /* 0x040fe20000000000 */
[----:B------:R-:W-:Y:S02]  /*50b0*/  @!P0 IADD3 R22, PT, PT, R20, RZ, RZ ;  /* 0x000000ff14168210 */ /* 0x000fe40007ffe0ff */
[----:B------:R-:W-:-:S03]  /*50c0*/  SHF.R.U32.HI R27, RZ, 0x1, R21 ;  /* 0x00000001ff1b7819 */ /* 0x000fc60000011615 */
[----:B------:R-:W-:Y:S01]  /*50d0*/  IMAD.MOV.U32 R20, RZ, RZ, R22 ;  /* 0x000000ffff147224 */ /* 0x000fe200078e0016 */
[----:B------:R-:W-:-:S05]  /*50e0*/  MOV R21, R27 ;  /* 0x0000001b00157202 */ /* 0x000fca0000000f00 */
[----:B------:R-:W-:Y:S05]  /*50f0*/  @!P1 BRA `(.L_x_41) ;  /* 0xfffffffc00e49947 */ /* 0x000fea000383ffff */
.L_x_40:
[----:B------:R-:W-:Y:S01]  /*5100*/  LOP3.LUT R22, R2, 0x3, RZ, 0xc0, !PT ;  /* 0x0000000302167812 */ /* 0x000fe200078ec0ff */
[----:B------:R-:W-:Y:S01]  /*5110*/  BSSY.RECONVERGENT B0, `(.L_x_42) ;  /* 0x0000022000007945 */ /* 0x000fe20003800200 */
[----:B------:R-:W-:Y:S02]  /*5120*/  LOP3.LUT R21, R27, 0x3, RZ, 0xc0, !PT ;  /* 0x000000031b157812 */ /* 0x000fe400078ec0ff */
[----:B------:R-:W-:Y:S02]  /*5130*/  ISETP.EQ.U32.AND P1, PT, R22, 0x3, PT ;  /* 0x000000031600780c */ /* 0x000fe40003f22070 */
[----:B------:R-:W-:Y:S02]  /*5140*/  ISETP.NE.AND P0, PT, R21, 0x3, PT ;  /* 0x000000031500780c */ /* 0x000fe40003f05270 */
[----:B------:R-:W-:Y:S02]  /*5150*/  IADD3 R34, PT, PT, R20, 0x1, RZ ;  /* 0x0000000114227810 */ /* 0x000fe40007ffe0ff */
[----:B------:R-:W-:-:S02]  /*5160*/  ISETP.EQ.AND.EX P0, PT, RZ, RZ, !P0, P1 ;  /* 0x000000ffff00720c */ /* 0x000fc40004702310 */
[----:B------:R-:W-:-:S11]  /*5170*/  ISETP.NE.U32.AND P1, PT, R4, RZ, PT ;  /* 0x000000ff0400720c */ /* 0x000fd60003f25070 */
[----:B------:R-:W-:Y:S02]  /*5180*/  @!P0 IADD3 R34, PT, PT, R20, RZ, RZ ;  /* 0x000000ff14228210 */ /* 0x000fe40007ffe0ff */
[----:B------:R-:W-:Y:S05]  /*5190*/  @P1 BRA `(.L_x_43) ;  /* 0x0000000000501947 */ /* 0x000fea0003800000 */
[----:B------:R-:W0:Y:S01]  /*51a0*/  I2F.U32.RP R22, R27 ;  /* 0x0000001b00167306 */ /* 0x000e220000209000 */
[----:B------:R-:W-:-:S07]  /*51b0*/  ISETP.NE.U32.AND P1, PT, R27, RZ, PT ;  /* 0x000000ff1b00720c */ /* 0x000fce0003f25070 */
[----:B0-----:R-:W0:Y:S02]  /*51c0*/  MUFU.RCP R22, R22 ;  /* 0x0000001600167308 */ /* 0x001e240000001000 */
[----:B0-----:R-:W-:-:S06]  /*51d0*/  VIADD R20, R22, 0xffffffe ;  /* 0x0ffffffe16147836 */ /* 0x001fcc0000000000 */
[----:B------:R0:W1:Y:S02]  /*51e0*/  F2I.FTZ.U32.TRUNC.NTZ R21, R20 ;  /* 0x0000001400157305 */ /* 0x000064000021f000 */
[----:B0-----:R-:W-:Y:S01]  /*51f0*/  HFMA2 R20, -RZ, RZ, 0, 0 ;  /* 0x00000000ff147431 */ /* 0x001fe200000001ff */
[----:B-1----:R-:W-:-:S05]  /*5200*/  IADD3 R24, PT, PT, RZ, -R21, RZ ;  /* 0x80000015ff187210 */ /* 0x002fca0007ffe0ff */
[----:B------:R-:W-:-:S04]  /*5210*/  IMAD R23, R24, R27, RZ ;  /* 0x0000001b18177224 */ /* 0x000fc800078e02ff */
[----:B------:R-:W-:-:S06]  /*5220*/  IMAD.HI.U32 R21, R21, R23, R20 ;  /* 0x0000001715157227 */ /* 0x000fcc00078e0014 */
[----:B------:R-:W-:-:S04]  /*5230*/  IMAD.HI.U32 R21, R21, R2, RZ ;  /* 0x0000000215157227 */ /* 0x000fc800078e00ff */
[----:B------:R-:W-:-:S04]  /*5240*/  IMAD.MOV R21, RZ, RZ, -R21 ;  /* 0x000000ffff157224 */ /* 0x000fc800078e0a15 */
[----:B------:R-:W-:Y:S01]  /*5250*/  IMAD R24, R27, R21, R2 ;  /* 0x000000151b187224 */ /* 0x000fe200078e0202 */
[----:B------:R-:W-:-:S04]  /*5260*/  MOV R21, RZ ;  /* 0x000000ff00157202 */ /* 0x000fc80000000f00 */
[----:B------:R-:W-:-:S13]  /*5270*/  ISETP.GE.U32.AND P0, PT, R24, R27, PT ;  /* 0x0000001b1800720c */ /* 0x000fda0003f06070 */
[----:B------:R-:W-:-:S04]  /*5280*/  @P0 IADD3 R24, PT, PT, R24, -R27, RZ ;  /* 0x8000001b18180210 */ /* 0x000fc80007ffe0ff */
[----:B------:R-:W-:-:S13]  /*5290*/  ISETP.GE.U32.AND P0, PT, R24, R27, PT ;  /* 0x0000001b1800720c */ /* 0x000fda0003f06070 */
[-C--:B------:R-:W-:Y:S02]  /*52a0*/  @P0 IADD3 R24, PT, PT, R24, -R27.reuse, RZ ;  /* 0x8000001b18180210 */ /* 0x080fe40007ffe0ff */
[----:B------:R-:W-:-:S05]  /*52b0*/  @!P1 LOP3.LUT R24, RZ, R27, RZ, 0x33, !PT ;  /* 0x0000001bff189212 */ /* 0x000fca00078e33ff */
[----:B------:R-:W-:Y:S01]  /*52c0*/  IMAD.MOV.U32 R20, RZ, RZ, R24 ;  /* 0x000000ffff147224 */ /* 0x000fe200078e0018 */
[----:B------:R-:W-:Y:S06]  /*52d0*/  BRA `(.L_x_44) ;  /* 0x0000000000147947 */ /* 0x000fec0003800000 */
.L_x_43:
[----:B------:R-:W-:Y:S02]  /*52e0*/  MOV R24, R27 ;  /* 0x0000001b00187202 */ /* 0x000fe40000000f00 */
[----:B------:R-:W-:-:S07]  /*52f0*/  MOV R26, 0x5310 ;  /* 0x00005310001a7802 */ /* 0x000fce0000000f00 */
[----:B-----5:R-:W-:Y:S05]  /*5300*/  CALL.REL.NOINC `($__internal_0_$__cuda_sm20_rem_u64) ;  /* 0x0000001800d07944 */ /* 0x020fea0003c00000 */
[----:B------:R-:W-:Y:S01]  /*5310*/  IMAD.MOV.U32 R20, RZ, RZ, R22 ;  /* 0x000000ffff147224 */ /* 0x000fe200078e0016 */
[----:B------:R-:W-:-:S07]  /*5320*/  MOV R21, R23 ;  /* 0x0000001700157202 */ /* 0x000fce0000000f00 */
.L_x_44:
[----:B------:R-:W-:Y:S05]  /*5330*/  BSYNC.RECONVERGENT B0 ;  /* 0x0000000000007941 */ /* 0x000fea0003800200 */
.L_x_42:
[----:B------:R-:W-:Y:S01]  /*5340*/  ISETP.NE.U32.AND P0, PT, R20, RZ, PT ;  /* 0x000000ff1400720c */ /* 0x000fe20003f05070 */
[----:B------:R-:W-:Y:S03]  /*5350*/  BSSY.RECONVERGENT B0, `(.L_x_45) ;  /* 0x000002e000007945 */ /* 0x000fe60003800200 */
[----:B------:R-:W-:-:S13]  /*5360*/  ISETP.NE.AND.EX P0, PT, R21, RZ, PT, P0 ;  /* 0x000000ff1500720c */ /* 0x000fda0003f05300 */
[----:B------:R-:W-:Y:S05]  /*5370*/  @!P0 BRA `(.L_x_46) ;  /* 0x0000000000ac8947 */ /* 0x000fea0003800000 */
[----:B------:R-:W-:-:S07]  /*5380*/  MOV R22, R20 ;  /* 0x0000001400167202 */ /* 0x000fce0000000f00 */
.L_x_50:
        /* <DEDUP_REMOVED lines=8> */
.L_x_49:
[----:B------:R-:W-:Y:S01]  /*5410*/  LOP3.LUT P1, RZ, R22, 0x2, RZ, 0xc0, !PT ;  /* 0x0000000216ff7812 */ /* 0x000fe2000782c0ff */
[C---:B------:R-:W-:Y:S01]  /*5420*/  VIADD R20, R34.reuse, 0x1 ;  /* 0x0000000122147836 */ /* 0x040fe20000000000 */
[----:B------:R-:W-:Y:S02]  /*5430*/  @!P0 IADD3 R20, PT, PT, R34, RZ, RZ ;  /* 0x000000ff22148210 */ /* 0x000fe40007ffe0ff */
[----:B------:R-:W-:Y:S02]  /*5440*/  SHF.R.U32.HI R22, RZ, 0x1, R22 ;  /* 0x00000001ff167819 */ /* 0x000fe40000011616 */
[----:B------:R-:W-:-:S07]  /*5450*/  MOV R34, R20 ;  /* 0x0000001400227202 */ /* 0x000fce0000000f00 */
[----:B------:R-:W-:Y:S05]  /*5460*/  @!P1 BRA `(.L_x_49) ;  /* 0xfffffffc00e89947 */ /* 0x000fea000383ffff */
[----:B------:R-:W-:Y:S05]  /*5470*/  BSYNC.RECONVERGENT B2 ;  /* 0x0000000000027941 */ /* 0x000fea0003800200 */
.L_x_48:
[----:B------:R-:W-:Y:S05]  /*5480*/  BSYNC.RECONVERGENT B1 ;  /* 0x0000000000017941 */ /* 0x000fea0003800200 */
.L_x_47:
        /* <DEDUP_REMOVED lines=8> */
[----:B------:R-:W-:Y:S01]  /*5510*/  IMAD.HI.U32 R24, R21, R25, R20 ;  /* 0x0000001915187227 */ /* 0x000fe200078e0014 */
[----:B------:R-:W-:-:S04]  /*5520*/  LOP3.LUT R20, R27, 0x3, R22, 0x80, !PT ;  /* 0x000000031b147812 */ /* 0x000fc800078e8016 */
[----:B------:R-:W-:Y:S01]  /*5530*/  ISETP.NE.AND P3, PT, R20, 0x3, PT ;  /* 0x000000031400780c */ /* 0x000fe20003f65270 */
[----:B------:R-:W-:-:S04]  /*5540*/  IMAD.HI.U32 R24, R24, R27, RZ ;  /* 0x0000001b18187227 */ /* 0x000fc800078e00ff */
[----:B------:R-:W-:Y:S02]  /*5550*/  IMAD.MOV R24, RZ, RZ, -R24 ;  /* 0x000000ffff187224 */ /* 0x000fe400078e0a18 */
[----:B------:R-:W-:Y:S02]  /*5560*/  VIADD R20, R34, 0x1 ;  /* 0x0000000122147836 */ /* 0x000fe40000000000 */
[----:B------:R-:W-:Y:S02]  /*5570*/  IMAD R21, R22, R24, R27 ;  /* 0x0000001816157224 */ /* 0x000fe400078e021b */
[----:B------:R-:W-:Y:S02]  /*5580*/  IMAD.MOV.U32 R27, RZ, RZ, R22 ;  /* 0x000000ffff1b7224 */ /* 0x000fe400078e0016 */
[----:B------:R-:W-:Y:S02]  /*5590*/  @P3 IADD3 R20, PT, PT, R34, RZ, RZ ;  /* 0x000000ff22143210 */ /* 0x000fe40007ffe0ff */
[----:B------:R-:W-:-:S02]  /*55a0*/  ISETP.GE.U32.AND P0, PT, R21, R22, PT ;  /* 0x000000161500720c */ /* 0x000fc40003f06070 */
[----:B------:R-:W-:-:S11]  /*55b0*/  MOV R34, R20 ;  /* 0x0000001400227202 */ /* 0x000fd60000000f00 */
[----:B------:R-:W-:-:S04]  /*55c0*/  @P0 IADD3 R21, PT, PT, R21, -R22, RZ ;  /* 0x8000001615150210 */ /* 0x000fc80007ffe0ff */
[----:B------:R-:W-:-:S13]  /*55d0*/  ISETP.GE.U32.AND P0, PT, R21, R22, PT ;  /* 0x000000161500720c */ /* 0x000fda0003f06070 */
[-C--:B------:R-:W-:Y:S02]  /*55e0*/  @P0 IADD3 R21, PT, PT, R21, -R22.reuse, RZ ;  /* 0x8000001615150210 */ /* 0x080fe40007ffe0ff */
[----:B------:R-:W-:-:S04]  /*55f0*/  @!P1 LOP3.LUT R21, RZ, R22, RZ, 0x33, !PT ;  /* 0x00000016ff159212 */ /* 0x000fc800078e33ff */
[----:B------:R-:W-:Y:S02]  /*5600*/  ISETP.NE.AND P0, PT, R21, RZ, PT ;  /* 0x000000ff1500720c */ /* 0x000fe40003f05270 */
[----:B------:R-:W-:-:S11]  /*5610*/  MOV R22, R21 ;  /* 0x0000001500167202 */ /* 0x000fd60000000f00 */
[----:B------:R-:W-:Y:S05]  /*5620*/  @P0 BRA `(.L_x_50) ;  /* 0xfffffffc00580947 */ /* 0x000fea000383ffff */
.L_x_46:
[----:B------:R-:W-:Y:S05]  /*5630*/  BSYNC.RECONVERGENT B0 ;  /* 0x0000000000007941 */ /* 0x000fea0003800200 */
.L_x_45:
[----:B------:R-:W-:Y:S02]  /*5640*/  LOP3.LUT R34, R34, 0x1, RZ, 0xc0, !PT ;  /* 0x0000000122227812 */ /* 0x000fe400078ec0ff */
[----:B------:R-:W-:Y:S02]  /*5650*/  CS2R R24, SRZ ;  /* 0x0000000000187805 */ /* 0x000fe4000001ff00 */
[----:B------:R-:W-:Y:S01]  /*5660*/  SHF.R.S32.HI R20, RZ, 0x1f, R33 ;  /* 0x0000001fff147819 */ /* 0x000fe20000011421 */
[----:B------:R-:W-:Y:S01]  /*5670*/  UMOV UR5, URZ ;  /* 0x000000ff00057c82 */ /* 0x000fe20008000000 */
[----:B------:R-:W-:-:S07]  /*5680*/  MOV R31, R33 ;  /* 0x00000021001f7202 */ /* 0x000fce0000000f00 */
.L_x_51:
        /* <DEDUP_REMOVED lines=15> */
[----:B------:R-:W-:Y:S01]  /*5780*/  IMAD.HI.U32 R26, R31, R16, RZ ;  /* 0x000000101f1a7227 */ /* 0x000fe200078e00ff */
[----:B------:R-:W-:-:S03]  /*5790*/  ISETP.NE.AND P3, PT, R34, R29, PT ;  /* 0x0000001d2200720c */ /* 0x000fc60003f65270 */
[C---:B------:R-:W-:Y:S01]  /*57a0*/  IMAD R27, R15.reuse, R20, RZ ;  /* 0x000000140f1b7224 */ /* 0x040fe200078e02ff */
[----:B------:R-:W-:Y:S01]  /*57b0*/  ISETP.NE.OR P4, PT, R34, RZ, !P3 ;  /* 0x000000ff2200720c */ /* 0x000fe20005f85670 */
[-C--:B------:R-:W-:Y:S02]  /*57c0*/  IMAD R23, R16, R31.reuse, RZ ;  /* 0x0000001f10177224 */ /* 0x080fe400078e02ff */
        /* <DEDUP_REMOVED lines=8> */
[----:B------:R-:W-:Y:S02]  /*5850*/  IMAD.MOV.U32 R20, RZ, RZ, RZ ;  /* 0x000000ffff147224 */ /* 0x000fe400078e00ff */
[----:B------:R-:W-:Y:S02]  /*5860*/  IMAD.MOV.U32 R36, RZ, RZ, RZ ;  /* 0x000000ffff247224 */ /* 0x000fe400078e00ff */
[----:B------:R-:W-:Y:S01]  /*5870*/  IMAD.WIDE.U32 R24, R7, R23, R24 ;  /* 0x0000001707187225 */ /* 0x000fe200078e0018 */
[----:B------:R-:W-:Y:S02]  /*5880*/  IADD3.X R23, PT, PT, RZ, R22, RZ, P1, !PT ;  /* 0x00000016ff177210 */ /* 0x000fe40000ffe4ff */
[----:B------:R-:W-:Y:S01]  /*5890*/  MOV R22, R27 ;  /* 0x0000001b00167202 */ /* 0x000fe20000000f00 */
        /* <DEDUP_REMOVED lines=11> */
[----:B------:R-:W-:-:S09]  /*5950*/  IADD3.X R31, PT, PT, R23, ~R20, RZ, P1, !PT ;  /* 0x80000014171f7210 */ /* 0x000fd20000ffe4ff */
.L_x_39:
[----:B------:R-:W-:Y:S04]  /*5960*/  BSSY.RECONVERGENT B0, `(.L_x_52) ;  /* 0x000014c000007945 */ /* 0x000fe80003800200 */
[----:B------:R-:W-:Y:S05]  /*5970*/  @!P4 BRA `(.L_x_53) ;  /* 0x000000140028c947 */ /* 0x000fea0003800000 */
[----:B------:R-:W-:Y:S02]  /*5980*/  ISETP.NE.AND P0, PT, R34, RZ, PT ;  /* 0x000000ff2200720c */ /* 0x000fe40003f05270 */
[C---:B-----5:R-:W-:Y:S02]  /*5990*/  LOP3.LUT R20, R35.reuse, 0x1, RZ, 0xc0, !PT ;  /* 0x0000000123147812 */ /* 0x060fe400078ec0ff */
[----:B------:R-:W-:Y:S02]  /*59a0*/  LOP3.LUT R21, R35, 0x80000001, RZ, 0xc0, !PT ;  /* 0x8000000123157812 */ /* 0x000fe400078ec0ff */
[----:B------:R-:W-:Y:S02]  /*59b0*/  ISETP.NE.U32.AND P0, PT, R20, 0x1, P0 ;  /* 0x000000011400780c */ /* 0x000fe40000705070 */
[----:B------:R-:W-:-:S13]  /*59c0*/  ISETP.NE.OR P1, PT, R21, 0x1, P3 ;  /* 0x000000011500780c */ /* 0x000fda0001f25670 */
[----:B------:R-:W-:Y:S05]  /*59d0*/  @P1 BRA !P0, `(.L_x_53) ;  /* 0x0000001400101947 */ /* 0x000fea0004000000 */
[----:B------:R-:W-:Y:S01]  /*59e0*/  ISETP.GE.AND P0, PT, R36, R35, PT ;  /* 0x000000232400720c */ /* 0x000fe20003f06270 */
[----:B------:R-:W-:-:S12]  /*59f0*/  BSSY.RECONVERGENT B1, `(.L_x_54) ;  /* 0x00000d2000017945 */ /* 0x000fd80003800200 */
[----:B------:R-:W-:Y:S05]  /*5a00*/  @P0 BRA `(.L_x_55) ;  /* 0x0000000c00400947 */ /* 0x000fea0003800000 */
[----:B------:R-:W-:Y:S01]  /*5a10*/  IADD3 R37, PT, PT, -R36, R35, RZ ;  /* 0x0000002324257210 */ /* 0x000fe20007ffe1ff */
[----:B------:R-:W-:Y:S01]  /*5a20*/  BSSY.RECONVERGENT B2, `(.L_x_56) ;  /* 0x000005c000027945 */ /* 0x000fe20003800200 */
[----:B------:R-:W-:Y:S02]  /*5a30*/  IMAD.MOV.U32 R38, RZ, RZ, R36 ;  /* 0x000000ffff267224 */ /* 0x000fe400078e0024 */
[----:B------:R-:W-:-:S13]  /*5a40*/  LOP3.LUT P0, R37, R37, 0x3, RZ, 0xc0, !PT ;  /* 0x0000000325257812 */ /* 0x000fda000780c0ff */
[----:B------:R-:W-:Y:S05]  /*5a50*/  @!P0 BRA `(.L_x_57) ;  /* 0x0000000400608947 */ /* 0x000fea0003800000 */
[----:B------:R-:W-:-:S04]  /*5a60*/  IMAD.HI.U32 R20, R32, R9, RZ ;  /* 0x0000000920147227 */ /* 0x000fc800078e00ff */
[----:B------:R-:W-:Y:S01]  /*5a70*/  HFMA2 R22, -RZ, RZ, 0, 0 ;  /* 0x00000000ff167431 */ /* 0x000fe200000001ff */
[----:B------:R-:W-:Y:S01]  /*5a80*/  IADD3 R38, PT, PT, R36, 0x1, RZ ;  /* 0x0000000124267810 */ /* 0x000fe20007ffe0ff */
[C---:B------:R-:W-:Y:S02]  /*5a90*/  IMAD R21, R10.reuse, R31, RZ ;  /* 0x0000001f0a157224 */ /* 0x040fe400078e02ff */
[-C--:B------:R-:W-:Y:S02]  /*5aa0*/  IMAD R25, R9, R32.reuse, RZ ;  /* 0x0000002009197224 */ /* 0x080fe400078e02ff */
        /* <DEDUP_REMOVED lines=18> */
[----:B------:R-:W-:Y:S02]  /*5bd0*/  ISETP.NE.AND P1, PT, R37, 0x1, PT ;  /* 0x000000012500780c */ /* 0x000fe40003f25270 */
[----:B------:R-:W-:-:S04]  /*5be0*/  ISETP.GE.U32.AND.EX P0, PT, R25, R4, PT, P0 ;  /* 0x000000041900720c */ /* 0x000fc80003f06100 */
[----:B------:R-:W-:Y:S02]  /*5bf0*/  SEL R32, R2, RZ, P0 ;  /* 0x000000ff02207207 */ /* 0x000fe40000000000 */
[----:B------:R-:W-:Y:S02]  /*5c00*/  SEL R20, R4, RZ, P0 ;  /* 0x000000ff04147207 */ /* 0x000fe40000000000 */
[----:B------:R-:W-:-:S05]  /*5c10*/  IADD3 R32, P5, PT, R23, -R32, RZ ;  /* 0x8000002017207210 */ /* 0x000fca0007fbe0ff */
[----:B------:R-:W-:Y:S01]  /*5c20*/  IMAD.X R31, R25, 0x1, ~R20, P5 ;  /* 0x00000001191f7824 */ /* 0x000fe200028e0e14 */
[----:B------:R-:W-:Y:S07]  /*5c30*/  @!P1 BRA `(.L_x_57) ;  /* 0x0000000000e89947 */ /* 0x000fee0003800000 */
[----:B------:R-:W-:Y:S01]  /*5c40*/  IMAD.HI.U32 R20, R32, R9, RZ ;  /* 0x0000000920147227 */ /* 0x000fe200078e00ff */
[----:B------:R-:W-:Y:S02]  /*5c50*/  MOV R22, RZ ;  /* 0x000000ff00167202 */ /* 0x000fe40000000f00 */
        /* <DEDUP_REMOVED lines=55> */
[----:B------:R-:W-:-:S08]  /*5fd0*/  IMAD.X R31, R25, 0x1, ~R20, P1 ;  /* 0x00000001191f7824 */ /* 0x000fd000008e0e14 */
.L_x_57:
[----:B------:R-:W-:Y:S05]  /*5fe0*/  BSYNC.RECONVERGENT B2 ;  /* 0x0000000000027941 */ /* 0x000fea0003800200 */
.L_x_56:
[----:B------:R-:W-:-:S04]  /*5ff0*/  IADD3 R20, PT, PT, R36, -R35, RZ ;  /* 0x8000002324147210 */ /* 0x000fc80007ffe0ff */
[----:B------:R-:W-:-:S13]  /*6000*/  ISETP.GT.U32.AND P0, PT, R20, -0x4, PT ;  /* 0xfffffffc1400780c */ /* 0x000fda0003f04070 */
[----:B------:R-:W-:Y:S05]  /*6010*/  @P0 BRA `(.L_x_55) ;  /* 0x0000000400bc0947 */ /* 0x000fea0003800000 */
.L_x_58:
        /* <DEDUP_REMOVED lines=12> */
[----:B------:R-:W-:Y:S02]  /*60e0*/  VIADD R38, R38, 0x4 ;  /* 0x0000000426267836 */ /* 0x000fe40000000000 */
        /* <DEDUP_REMOVED lines=13> */
[----:B------:R-:W-:Y:S01]  /*61c0*/  IADD3 R23, P0, PT, R23, -R20, RZ ;  /* 0x8000001417177210 */ /* 0x000fe20007f1e0ff */
[----:B------:R-:W-:-:S04]  /*61d0*/  HFMA2 R20, -RZ, RZ, 0, 0 ;  /* 0x00000000ff147431 */ /* 0x000fc800000001ff */
        /* <DEDUP_REMOVED lines=8> */
[----:B------:R-:W-:Y:S01]  /*6260*/  IMAD R24, R8, R23, RZ ;  /* 0x0000001708187224 */ /* 0x000fe200078e02ff */
[----:B------:R-:W-:-:S03]  /*6270*/  IADD3 R21, PT, PT, R26, 0x1, RZ ;  /* 0x000000011a157810 */ /* 0x000fc60007ffe0ff */
[----:B------:R-:W-:Y:S02]  /*6280*/  IMAD R25, R7, R26, R24 ;  /* 0x0000001a07197224 */ /* 0x000fe400078e0218 */
[----:B------:R-:W-:-:S04]  /*6290*/  IMAD.MOV.U32 R24, RZ, RZ, RZ ;  /* 0x000000ffff187224 */ /* 0x000fc800078e00ff */
        /* <DEDUP_REMOVED lines=13> */
[----:B------:R-:W-:Y:S02]  /*6370*/  IADD3 R21, P0, PT, R21, -R20, RZ ;  /* 0x8000001415157210 */ /* 0x000fe40007f1e0ff */
[----:B------:R-:W-:Y:S02]  /*6380*/  MOV R20, RZ ;  /* 0x000000ff00147202 */ /* 0x000fe40000000f00 */
[----:B------:R-:W-:Y:S01]  /*6390*/  IADD3.X R25, PT, PT, R23, ~R22, RZ, P0, !PT ;  /* 0x8000001617197210 */ /* 0x000fe200007fe4ff */
[----:B------:R-:W-:-:S04]  /*63a0*/  IMAD.HI.U32 R26, R21, R9, RZ ;  /* 0x00000009151a7227 */ /* 0x000fc800078e00ff */
[C---:B------:R-:W-:Y:S02]  /*63b0*/  IMAD R27, R10.reuse, R25, RZ ;  /* 0x000000190a1b7224 */ /* 0x040fe400078e02ff */
[-C--:B------:R-:W-:Y:S02]  /*63c0*/  IMAD R23, R9, R21.reuse, RZ ;  /* 0x0000001509177224 */ /* 0x080fe400078e02ff */
[----:B------:R-:W-:-:S04]  /*63d0*/  IMAD.WIDE.U32 R26, P0, R10, R21, R26 ;  /* 0x000000150a1a7225 */ /* 0x000fc8000780001a */
[----:B------:R-:W-:Y:S02]  /*63e0*/  IMAD R24, R8, R23, RZ ;  /* 0x0000001708187224 */ /* 0x000fe400078e02ff */
[----:B------:R-:W-:-:S04]  /*63f0*/  IMAD.WIDE.U32 R26, P1, R9, R25, R26 ;  /* 0x00000019091a7225 */ /* 0x000fc8000782001a */
[----:B------:R-:W-:Y:S01]  /*6400*/  IMAD.HI.U32 R22, R10, R25, RZ ;  /* 0x000000190a167227 */ /* 0x000fe200078e00ff */
[----:B------:R-:W-:-:S03]  /*6410*/  IADD3 R21, PT, PT, R26, 0x1, RZ ;  /* 0x000000011a157810 */ /* 0x000fc60007ffe0ff */
[----:B------:R-:W-:Y:S02]  /*6420*/  IMAD R25, R7, R26, R24 ;  /* 0x0000001a07197224 */ /* 0x000fe400078e0218 */
[----:B------:R-:W-:Y:S02]  /*6430*/  HFMA2 R24, -RZ, RZ, 0, 0 ;  /* 0x00000000ff187431 */ /* 0x000fe400000001ff */
[----:B------:R-:W-:-:S03]  /*6440*/  IMAD.X R22, RZ, RZ, R22, P0 ;  /* 0x000000ffff167224 */ /* 0x000fc600000e0616 */
        /* <DEDUP_REMOVED lines=14> */
[----:B------:R-:W-:-:S03]  /*6530*/  IMAD.MOV.U32 R20, RZ, RZ, RZ ;  /* 0x000000ffff147224 */ /* 0x000fc600078e00ff */
[----:B------:R-:W-:Y:S01]  /*6540*/  IADD3.X R25, PT, PT, R23, ~R22, RZ, P0, !PT ;  /* 0x8000001617197210 */ /* 0x000fe200007fe4ff */
[----:B------:R-:W-:-:S04]  /*6550*/  IMAD.HI.U32 R26, R21, R9, RZ ;  /* 0x00000009151a7227 */ /* 0x000fc800078e00ff */
[C---:B------:R-:W-:Y:S02]  /*6560*/  IMAD R27, R10.reuse, R25, RZ ;  /* 0x000000190a1b7224 */ /* 0x040fe400078e02ff */
[-C--:B------:R-:W-:Y:S02]  /*6570*/  IMAD R23, R9, R21.reuse, RZ ;  /* 0x0000001509177224 */ /* 0x080fe400078e02ff */
[----:B------:R-:W-:-:S04]  /*6580*/  IMAD.WIDE.U32 R26, P0, R10, R21, R26 ;  /* 0x000000150a1a7225 */ /* 0x000fc8000780001a */
[----:B------:R-:W-:Y:S02]  /*6590*/  IMAD R24, R8, R23, RZ ;  /* 0x0000001708187224 */ /* 0x000fe400078e02ff */
[----:B------:R-:W-:-:S04]  /*65a0*/  IMAD.WIDE.U32 R26, P1, R9, R25, R26 ;  /* 0x00000019091a7225 */ /* 0x000fc8000782001a */
[----:B------:R-:W-:-:S04]  /*65b0*/  IMAD.HI.U32 R22, R10, R25, RZ ;  /* 0x000000190a167227 */ /* 0x000fc800078e00ff */
[----:B------:R-:W-:Y:S02]  /*65c0*/  IMAD R25, R7, R26, R24 ;  /* 0x0000001a07197224 */ /* 0x000fe400078e0218 */
[----:B------:R-:W-:Y:S01]  /*65d0*/  HFMA2 R24, -RZ, RZ, 0, 0 ;  /* 0x00000000ff187431 */ /* 0x000fe200000001ff */
[----:B------:R-:W-:Y:S01]  /*65e0*/  IADD3.X R22, PT, PT, R22, RZ, RZ, P0, !PT ;  /* 0x000000ff16167210 */ /* 0x000fe200007fe4ff */
[----:B------:R-:W-:-:S03]  /*65f0*/  VIADD R21, R26, 0x1 ;  /* 0x000000011a157836 */ /* 0x000fc60000000000 */
        /* <DEDUP_REMOVED lines=9> */
[----:B------:R-:W-:Y:S02]  /*6690*/  ISETP.GE.U32.AND P0, PT, R21, R2, PT ;  /* 0x000000021500720c */ /* 0x000fe40003f06070 */
[----:B------:R-:W-:Y:S02]  /*66a0*/  ISETP.NE.AND P1, PT, R38, R35, PT ;  /* 0x000000232600720c */ /* 0x000fe40003f25270 */
[----:B------:R-:W-:-:S04]  /*66b0*/  ISETP.GE.U32.AND.EX P0, PT, R23, R4, PT, P0 ;  /* 0x000000041700720c */ /* 0x000fc80003f06100 */
[----:B------:R-:W-:Y:S02]  /*66c0*/  SEL R32, R2, RZ, P0 ;  /* 0x000000ff02207207 */ /* 0x000fe40000000000 */
[----:B------:R-:W-:Y:S02]  /*66d0*/  SEL R20, R4, RZ, P0 ;  /* 0x000000ff04147207 */ /* 0x000fe40000000000 */
[----:B------:R-:W-:-:S04]  /*66e0*/  IADD3 R32, P5, PT, R21, -R32, RZ ;  /* 0x8000002015207210 */ /* 0x000fc80007fbe0ff */
[----:B------:R-:W-:Y:S01]  /*66f0*/  IADD3.X R31, PT, PT, R23, ~R20, RZ, P5, !PT ;  /* 0x80000014171f7210 */ /* 0x000fe20002ffe4ff */
[----:B------:R-:W-:Y:S08]  /*6700*/  @P1 BRA `(.L_x_58) ;  /* 0xfffffff800441947 */ /* 0x000ff0000383ffff */
.L_x_55:
[----:B------:R-:W-:Y:S05]  /*6710*/  BSYNC.RECONVERGENT B1 ;  /* 0x0000000000017941 */ /* 0x000fea0003800200 */
.L_x_54:
[----:B------:R-:W0:Y:S02]  /*6720*/  LDCU.64 UR10, c[0x3][0x10] ;  /* 0x00c00200ff0a77ac */ /* 0x000e240008000a00 */
[----:B0-----:R-:W-:-:S09]  /*6730*/  UISETP.GE.AND UP0, UPT, UR10, UR11, UPT ;  /* 0x0000000b0a00728c */ /* 0x001fd2000bf06270 */
[----:B------:R-:W-:Y:S05]  /*6740*/  BRA.U UP0, `(.L_x_59) ;  /* 0x00000005007c7547 */ /* 0x000fea000b800000 */
[----:B------:R-:W0:Y:S01]  /*6750*/  LDCU UR5, c[0x3][0x10] ;  /* 0x00c00200ff0577ac */ /* 0x000e220008000800 */
[----:B------:R-:W-:Y:S01]  /*6760*/  MOV R36, R32 ;  /* 0x0000002000247202 */ /* 0x000fe20000000f00 */
[----:B------:R-:W-:Y:S01]  /*6770*/  IMAD.MOV.U32 R37, RZ, RZ, R31 ;  /* 0x000000ffff257224 */ /* 0x000fe200078e001f */
[----:B0-----:R-:W-:-:S07]  /*6780*/  MOV R39, UR5 ;  /* 0x0000000500277c02 */ /* 0x001fce0008000f00 */
.L_x_66:
[----:B------:R-:W-:Y:S01]  /*6790*/  IMAD.HI.U32 R20, R36, R13, RZ ;  /* 0x0000000d24147227 */ /* 0x000fe200078e00ff */
[----:B------:R-:W0:Y:S01]  /*67a0*/  LDCU UR5, c[0x3][0x14] ;  /* 0x00c00280ff0577ac */ /* 0x000e220008000800 */
[----:B------:R-:W-:Y:S02]  /*67b0*/  BSSY.RECONVERGENT B1, `(.L_x_60) ;  /* 0x0000057000017945 */ /* 0x000fe40003800200 */
        /* <DEDUP_REMOVED lines=14> */
[----:B------:R-:W-:Y:S02]  /*68a0*/  MOV R24, R21 ;  /* 0x0000001500187202 */ /* 0x000fe40000000f00 */
[----:B------:R-:W-:Y:S01]  /*68b0*/  IADD3 R21, PT, PT, R0, -0x1, RZ ;  /* 0xffffffff00157810 */ /* 0x000fe20007ffe0ff */
[----:B------:R-:W-:Y:S01]  /*68c0*/  IMAD.HI.U32 R22, P0, R26, R2, R22 ;  /* 0x000000021a167227 */ /* 0x000fe20007800016 */
[----:B0-----:R-:W-:-:S03]  /*68d0*/  ISETP.GE.AND P5, PT, R39, UR5, PT ;  /* 0x0000000527007c0c */ /* 0x001fc6000bfa6270 */
[----:B------:R-:W-:-:S03]  /*68e0*/  IMAD.WIDE.U32.X R24, R27, R4, R24, P0 ;  /* 0x000000041b187225 */ /* 0x000fc600000e0418 */
[----:B------:R-:W-:-:S03]  /*68f0*/  MOV R23, R24 ;  /* 0x0000001800177202 */ /* 0x000fc60000000f00 */
[----:B------:R-:W-:-:S04]  /*6900*/  IMAD.WIDE.U32 R22, P0, R26, R4, R22 ;  /* 0x000000041a167225 */ /* 0x000fc80007800016 */
[----:B------:R-:W-:-:S05]  /*6910*/  IMAD.HI.U32 R23, P1, R27, R2, R22 ;  /* 0x000000021b177227 */ /* 0x000fca0007820016 */
[----:B------:R-:W-:Y:S02]  /*6920*/  IADD3.X R25, PT, PT, RZ, RZ, R25, P1, P0 ;  /* 0x000000ffff197210 */ /* 0x000fe40000fe0419 */
[----:B------:R-:W-:Y:S02]  /*6930*/  ISETP.GE.U32.AND P1, PT, R23, R2, PT ;  /* 0x000000021700720c */ /* 0x000fe40003f26070 */
[----:B------:R-:W-:Y:S02]  /*6940*/  PLOP3.LUT P0, PT, PT, PT, PT, 0x80, 0x8 ;  /* 0x000000000008781c */ /* 0x000fe40003f0f070 */
[----:B------:R-:W-:-:S04]  /*6950*/  ISETP.GE.U32.AND.EX P1, PT, R25, R4, PT, P1 ;  /* 0x000000041900720c */ /* 0x000fc80003f26110 */
[----:B------:R-:W-:Y:S02]  /*6960*/  SEL R36, R2, RZ, P1 ;  /* 0x000000ff02247207 */ /* 0x000fe40000800000 */
[----:B------:R-:W-:Y:S02]  /*6970*/  SEL R20, R4, RZ, P1 ;  /* 0x000000ff04147207 */ /* 0x000fe40000800000 */
[----:B------:R-:W-:-:S04]  /*6980*/  IADD3 R36, P6, PT, R23, -R36, RZ ;  /* 0x8000002417247210 */ /* 0x000fc80007fde0ff */
[----:B------:R-:W-:Y:S02]  /*6990*/  IADD3.X R37, PT, PT, R25, ~R20, RZ, P6, !PT ;  /* 0x8000001419257210 */ /* 0x000fe400037fe4ff */
[----:B------:R-:W-:-:S07]  /*69a0*/  LOP3.LUT R38, R21, R36, RZ, 0xc0, !PT ;  /* 0x0000002415267212 */ /* 0x000fce00078ec0ff */
.L_x_65:
[----:B------:R-:W0:Y:S01]  /*69b0*/  LDC.64 R20, c[0x0][0x3a0] ;  /* 0x0000e800ff147b82 */ /* 0x000e220000000a00 */
[----:B------:R-:W-:-:S04]  /*69c0*/  IMAD.IADD R23, R3, 0x1, R38 ;  /* 0x0000000103177824 */ /* 0x000fc800078e0226 */
[----:B0-----:R-:W-:-:S06]  /*69d0*/  IMAD.WIDE R20, R23, 0x4, R20 ;  /* 0x0000000417147825 */ /* 0x001fcc00078e0214 */
[----:B------:R-:W2:Y:S01]  /*69e0*/  LDG.E R21, desc[UR8][R20.64] ;  /* 0x0000000814157981 */ /* 0x000ea2000c1e1900 */
[----:B------:R-:W-:Y:S01]  /*69f0*/  ISETP.GE.AND P1, PT, R0, 0x1, PT ;  /* 0x000000010000780c */ /* 0x000fe20003f26270 */
[----:B------:R-:W-:Y:S01]  /*6a00*/  BSSY.RECONVERGENT B2, `(.L_x_61) ;  /* 0x000002c000027945 */ /* 0x000fe20003800200 */
[C---:B--2---:R-:W-:Y:S02]  /*6a10*/  LOP3.LUT R22, R21.reuse, R36, RZ, 0x3c, !PT ;  /* 0x0000002415167212 */ /* 0x044fe400078e3cff */
[----:B------:R-:W-:Y:S02]  /*6a20*/  LOP3.LUT R38, R21, 0xffff, RZ, 0xc0, !PT ;  /* 0x0000ffff15267812 */ /* 0x000fe400078ec0ff */
[----:B------:R-:W-:-:S13]  /*6a30*/  ISETP.GT.U32.OR P1, PT, R22, 0xffff, !P1 ;  /* 0x0000ffff1600780c */ /* 0x000fda0004f24470 */
[----:B------:R-:W-:Y:S05]  /*6a40*/  @P1 BRA `(.L_x_62) ;  /* 0x00000000009c1947 */ /* 0x000fea0003800000 */
[----:B------:R-:W-:Y:S01]  /*6a50*/  HFMA2 R41, -RZ, RZ, 0, 0 ;  /* 0x00000000ff297431 */ /* 0x000fe200000001ff */
[----:B------:R-:W-:Y:S01]  /*6a60*/  MOV R25, R5 ;  /* 0x0000000500197202 */ /* 0x000fe20000000f00 */
[----:B------:R-:W-:-:S07]  /*6a70*/  IMAD.MOV.U32 R24, RZ, RZ, R6 ;  /* 0x000000ffff187224 */ /* 0x000fce00078e0006 */
.L_x_64:
[----:B------:R-:W-:-:S04]  /*6a80*/  ISETP.NE.U32.AND P1, PT, R25, R36, PT ;  /* 0x000000241900720c */ /* 0x000fc80003f25070 */
[----:B------:R-:W-:-:S13]  /*6a90*/  ISETP.NE.AND.EX P1, PT, R24, R37, PT, P1 ;  /* 0x000000251800720c */ /* 0x000fda0003f25310 */
[----:B------:R-:W-:Y:S05]  /*6aa0*/  @!P1 BRA `(.L_x_63) ;  /* 0x00000000007c9947 */ /* 0x000fea0003800000 */
[----:B------:R-:W-:Y:S01]  /*6ab0*/  IMAD.HI.U32 R20, R25, R12, RZ ;  /* 0x0000000c19147227 */ /* 0x000fe200078e00ff */
[----:B------:R-:W-:-:S03]  /*6ac0*/  IADD3 R41, PT, PT, R41, 0x1, RZ ;  /* 0x0000000129297810 */ /* 0x000fc60007ffe0ff */
[CC--:B------:R-:W-:Y:S02]  /*6ad0*/  IMAD R21, R11.reuse, R24.reuse, RZ ;  /* 0x000000180b157224 */ /* 0x0c0fe400078e02ff */
[----:B------:R-:W-:-:S04]  /*6ae0*/  IMAD.HI.U32 R26, R11, R24, RZ ;  /* 0x000000180b1a7227 */ /* 0x000fc800078e00ff */
[----:B------:R-:W-:-:S04]  /*6af0*/  IMAD.WIDE.U32 R20, P1, R11, R25, R20 ;  /* 0x000000190b147225 */ /* 0x000fc80007820014 */
[----:B------:R-:W-:Y:S01]  /*6b00*/  IMAD R25, R12, R25, RZ ;  /* 0x000000190c197224 */ /* 0x000fe200078e02ff */
[----:B------:R-:W-:Y:S01]  /*6b10*/  IADD3.X R26, PT, PT, R26, RZ, RZ, P1, !PT ;  /* 0x000000ff1a1a7210 */ /* 0x000fe20000ffe4ff */
[----:B------:R-:W-:Y:S01]  /*6b20*/  IMAD.WIDE.U32 R20, P6, R12, R24, R20 ;  /* 0x000000180c147225 */ /* 0x000fe200078c0014 */
[----:B------:R-:W-:-:S03]  /*6b30*/  MOV R24, RZ ;  /* 0x000000ff00187202 */ /* 0x000fc60000000f00 */
[----:B------:R-:W-:Y:S01]  /*6b40*/  IMAD R22, R8, R25, RZ ;  /* 0x0000001908167224 */ /* 0x000fe200078e02ff */
[----:B------:R-:W-:Y:S01]  /*6b50*/  IADD3.X R27, PT, PT, RZ, R26, RZ, P6, !PT ;  /* 0x0000001aff1b7210 */ /* 0x000fe200037fe4ff */
[----:B------:R-:W-:Y:S02]  /*6b60*/  IMAD.MOV.U32 R26, RZ, RZ, R21 ;  /* 0x000000ffff1a7224 */ /* 0x000fe400078e0015 */
[----:B------:R-:W-:Y:S02]  /*6b70*/  IMAD R23, R7, R20, R22 ;  /* 0x0000001407177224 */ /* 0x000fe400078e0216 */
[----:B------:R-:W-:-:S05]  /*6b80*/  HFMA2 R22, -RZ, RZ, 0, 0 ;  /* 0x00000000ff167431 */ /* 0x000fca00000001ff */
[----:B------:R-:W-:-:S04]  /*6b90*/  IMAD.WIDE.U32 R22, R7, R25, R22 ;  /* 0x0000001907167225 */ /* 0x000fc800078e0016 */
[----:B------:R-:W-:Y:S02]  /*6ba0*/  VIADD R25, R20, 0x1 ;  /* 0x0000000114197836 */ /* 0x000fe40000000000 */
        /* <DEDUP_REMOVED lines=11> */
[----:B------:R-:W-:-:S05]  /*6c60*/  IADD3 R25, P1, PT, R25, -R20, RZ ;  /* 0x8000001419197210 */ /* 0x000fca0007f3e0ff */
[----:B------:R-:W-:Y:S01]  /*6c70*/  IMAD.X R24, R27, 0x1, ~R22, P1 ;  /* 0x000000011b187824 */ /* 0x000fe200008e0e16 */
[----:B------:R-:W-:Y:S07]  /*6c80*/  @P6 BRA `(.L_x_64) ;  /* 0xfffffffc007c6947 */ /* 0x000fee000383ffff */
[----:B------:R-:W-:Y:S05]  /*6c90*/  BRA `(.L_x_62) ;  /* 0x0000000000087947 */ /* 0x000fea0003800000 */
.L_x_63:
[----:B------:R-:W-:Y:S01]  /*6ca0*/  IMAD R30, R0, R39, -R41 ;  /* 0x00000027001e7224 */ /* 0x000fe200078e0a29 */
[----:B------:R-:W-:-:S07]  /*6cb0*/  MOV R38, 0xffff ;  /* 0x0000ffff00267802 */ /* 0x000fce0000000f00 */
.L_x_62:
[----:B------:R-:W-:Y:S05]  /*6cc0*/  BSYNC.RECONVERGENT B2 ;  /* 0x0000000000027941 */ /* 0x000fea0003800200 */
.L_x_61:
[C---:B------:R-:W-:Y:S02]  /*6cd0*/  ISETP.LT.U32.OR P1, PT, R38.reuse, 0x7fff, !P0 ;  /* 0x00007fff2600780c */ /* 0x040fe40004721470 */
[C---:B------:R-:W-:Y:S02]  /*6ce0*/  ISETP.NE.AND P6, PT, R38.reuse, 0xffff, PT ;  /* 0x0000ffff2600780c */ /* 0x040fe40003fc5270 */
[----:B------:R-:W-:Y:S02]  /*6cf0*/  PLOP3.LUT P0, PT, PT, PT, PT, 0x8, 0x80 ;  /* 0x000000000080781c */ /* 0x000fe40003f0e170 */
[----:B------:R-:W-:-:S09]  /*6d00*/  LOP3.LUT R38, R38, 0x7fff, RZ, 0xc0, !PT ;  /* 0x00007fff26267812 */ /* 0x000fd200078ec0ff */
[----:B------:R-:W-:Y:S05]  /*6d10*/  @P1 BRA P6, `(.L_x_65) ;  /* 0xfffffffc00241947 */ /* 0x000fea000303ffff */
[----:B------:R-:W-:Y:S05]  /*6d20*/  BSYNC.RECONVERGENT B1 ;  /* 0x0000000000017941 */ /* 0x000fea0003800200 */
.L_x_60:
[----:B------:R-:W-:Y:S05]  /*6d30*/  @!P5 BRA `(.L_x_66) ;  /* 0xfffffff80094d947 */ /* 0x000fea000383ffff */
.L_x_59:
[----:B------:R-:W-:Y:S02]  /*6d40*/  ISETP.GE.AND P0, PT, R30, 0x1, PT ;  /* 0x000000011e00780c */ /* 0x000fe40003f06270 */
[----:B------:R-:W-:-:S11]  /*6d50*/  MOV R36, R35 ;  /* 0x0000002300247202 */ /* 0x000fd60000000f00 */
[----:B------:R-:W-:Y:S05]  /*6d60*/  @!P0 BRA `(.L_x_53) ;  /* 0x00000000002c8947 */ /* 0x000fea0003800000 */
[----:B------:R-:W0:Y:S01]  /*6d70*/  LDC.64 R20, c[0x0][0x3c0] ;  /* 0x0000f000ff147b82 */ /* 0x000e220000000a00 */
[----:B------:R1:W-:Y:S04]  /*6d80*/  STG.E desc[UR8][R18.64], R33 ;  /* 0x0000002112007986 */ /* 0x0003e8000c101908 */
[----:B0-----:R-:W2:Y:S01]  /*6d90*/  LDG.E R20, desc[UR8][R20.64] ;  /* 0x0000000814147981 */ /* 0x001ea2000c1e1900 */
[----:B------:R-:W0:Y:S02]  /*6da0*/  LDCU UR5, c[0x0][0x370] ;  /* 0x00006e00ff0577ac */ /* 0x000e240008000800 */
[----:B------:R-:W0:Y:S01]  /*6db0*/  LDC R23, c[0x0][0x360] ;  /* 0x0000d800ff177b82 */ /* 0x000e220000000800 */
[----:B------:R-:W-:Y:S02]  /*6dc0*/  IMAD.MOV.U32 R36, RZ, RZ, R35 ;  /* 0x000000ffff247224 */ /* 0x000fe400078e0023 */
[----:B0-----:R-:W-:-:S04]  /*6dd0*/  IMAD R23, R23, UR5, RZ ;  /* 0x0000000517177c24 */ /* 0x001fc8000f8e02ff */
[----:B------:R-:W-:-:S04]  /*6de0*/  IMAD.WIDE R22, R23, 0x4, R18 ;  /* 0x0000000417167825 */ /* 0x000fc800078e0212 */
[----:B--2---:R-:W-:Y:S01]  /*6df0*/  IMAD R25, R30, R20, R35 ;  /* 0x000000141e197224 */ /* 0x004fe200078e0223 */
[----:B------:R-:W-:-:S04]  /*6e00*/  MOV R30, 0xffffffff ;  /* 0xffffffff001e7802 */ /* 0x000fc80000000f00 */
[----:B------:R1:W-:Y:S03]  /*6e10*/  STG.E desc[UR8][R22.64], R25 ;  /* 0x0000001916007986 */ /* 0x0003e6000c101908 */
.L_x_53:
[----:B------:R-:W-:Y:S05]  /*6e20*/  BSYNC.RECONVERGENT B0 ;  /* 0x0000000000007941 */ /* 0x000fea0003800200 */
.L_x_52:
[----:B------:R-:W-:Y:S05]  /*6e30*/  @P2 BRA `(.L_x_67) ;  /* 0xffffffe0003c2947 */ /* 0x000fea000383ffff */
[----:B------:R-:W-:Y:S05]  /*6e40*/  EXIT ;  /* 0x000000000000794d */ /* 0x000fea0003800000 */
        .weak           $__internal_0_$__cuda_sm20_rem_u64
        .type           $__internal_0_$__cuda_sm20_rem_u64,@function
        .size           $__internal_0_$__cuda_sm20_rem_u64,(.L_x_69 - $__internal_0_$__cuda_sm20_rem_u64)
$__internal_0_$__cuda_sm20_rem_u64:
[----:B------:R-:W-:-:S06]  /*6e50*/  MOV R25, UR6 ;  /* 0x0000000600197c02 */ /* 0x000fcc0008000f00 */
[----:B------:R-:W0:Y:S08]  /*6e60*/  I2F.U64.RP R25, R24 ;  /* 0x0000001800197312 */ /* 0x000e300000309000 */
[----:B0-----:R-:W0:Y:S02]  /*6e70*/  MUFU.RCP R20, R25 ;  /* 0x0000001900147308 */ /* 0x001e240000001000 */
[----:B0-----:R-:W-:-:S06]  /*6e80*/  VIADD R22, R20, 0x1ffffffe ;  /* 0x1ffffffe14167836 */ /* 0x001fcc0000000000 */
[----:B------:R-:W0:Y:S02]  /*6e90*/  F2I.U64.TRUNC R22, R22 ;  /* 0x0000001600167311 */ /* 0x000e24000020d800 */
[----:B0-----:R-:W-:-:S04]  /*6ea0*/  IMAD.WIDE.U32 R20, R22, R24, RZ ;  /* 0x0000001816147225 */ /* 0x001fc800078e00ff */
[----:B------:R-:W-:Y:S01]  /*6eb0*/  IMAD R21, R22, UR6, R21 ;  /* 0x0000000616157c24 */ /* 0x000fe2000f8e0215 */
[----:B------:R-:W-:-:S03]  /*6ec0*/  IADD3 R31, P0, PT, RZ, -R20, RZ ;  /* 0x80000014ff1f7210 */ /* 0x000fc60007f1e0ff */
[----:B------:R-:W-:Y:S02]  /*6ed0*/  IMAD R21, R23, R24, R21 ;  /* 0x0000001817157224 */ /* 0x000fe400078e0215 */
[----:B------:R-:W-:-:S03]  /*6ee0*/  IMAD.HI.U32 R20, R22, R31, RZ ;  /* 0x0000001f16147227 */ /* 0x000fc600078e00ff */
[----:B------:R-:W-:Y:S02]  /*6ef0*/  IADD3.X R37, PT, PT, RZ, ~R21, RZ, P0, !PT ;  /* 0x80000015ff257210 */ /* 0x000fe400007fe4ff */
[----:B------:R-:W-:-:S03]  /*6f00*/  MOV R21, R22 ;  /* 0x0000001600157202 */ /* 0x000fc60000000f00 */
[-C--:B------:R-:W-:Y:S02]  /*6f10*/  IMAD R39, R23, R37.reuse, RZ ;  /* 0x0000002517277224 */ /* 0x080fe400078e02ff */
[----:B------:R-:W-:-:S04]  /*6f20*/  IMAD.WIDE.U32 R20, P0, R22, R37, R20 ;  /* 0x0000002516147225 */ /* 0x000fc80007800014 */
[----:B------:R-:W-:-:S04]  /*6f30*/  IMAD.HI.U32 R25, R23, R37, RZ ;  /* 0x0000002517197227 */ /* 0x000fc800078e00ff */
[----:B------:R-:W-:-:S04]  /*6f40*/  IMAD.HI.U32 R20, P1, R23, R31, R20 ;  /* 0x0000001f17147227 */ /* 0x000fc80007820014 */
[----:B------:R-:W-:Y:S01]  /*6f50*/  IMAD.X R25, R25, 0x1, R23, P0 ;  /* 0x0000000119197824 */ /* 0x000fe200000e0617 */
[----:B------:R-:W-:-:S04]  /*6f60*/  IADD3 R21, P5, PT, R39, R20, RZ ;  /* 0x0000001427157210 */ /* 0x000fc80007fbe0ff */
[----:B------:R-:W-:Y:S01]  /*6f70*/  IADD3.X R25, PT, PT, RZ, RZ, R25, P5, P1 ;  /* 0x000000ffff197210 */ /* 0x000fe20002fe2419 */
[----:B------:R-:W-:-:S04]  /*6f80*/  IMAD.WIDE.U32 R22, R21, R24, RZ ;  /* 0x0000001815167225 */ /* 0x000fc800078e00ff */
[----:B------:R-:W-:Y:S01]  /*6f90*/  IMAD R20, R21, UR6, R23 ;  /* 0x0000000615147c24 */ /* 0x000fe2000f8e0217 */
[----:B------:R-:W-:-:S03]  /*6fa0*/  IADD3 R23, P0, PT, RZ, -R22, RZ ;  /* 0x80000016ff177210 */ /* 0x000fc60007f1e0ff */
[----:B------:R-:W-:Y:S02]  /*6fb0*/  IMAD R22, R25, R24, R20 ;  /* 0x0000001819167224 */ /* 0x000fe400078e0214 */
[----:B------:R-:W-:-:S03]  /*6fc0*/  IMAD.HI.U32 R20, R21, R23, RZ ;  /* 0x0000001715147227 */ /* 0x000fc600078e00ff */
[----:B------:R-:W-:-:S05]  /*6fd0*/  IADD3.X R22, PT, PT, RZ, ~R22, RZ, P0, !PT ;  /* 0x80000016ff167210 */ /* 0x000fca00007fe4ff */
[----:B------:R-:W-:-:S04]  /*6fe0*/  IMAD.WIDE.U32 R20, P0, R21, R22, R20 ;  /* 0x0000001615147225 */ /* 0x000fc80007800014 */
[C---:B------:R-:W-:Y:S02]  /*6ff0*/  IMAD R31, R25.reuse, R22, RZ ;  /* 0x00000016191f7224 */ /* 0x040fe400078e02ff */
[----:B------:R-:W-:-:S04]  /*7000*/  IMAD.HI.U32 R20, P1, R25, R23, R20 ;  /* 0x0000001719147227 */ /* 0x000fc80007820014 */
[----:B------:R-:W-:Y:S01]  /*7010*/  IMAD.HI.U32 R22, R25, R22, RZ ;  /* 0x0000001619167227 */ /* 0x000fe200078e00ff */
[----:B------:R-:W-:-:S03]  /*7020*/  IADD3 R23, P5, PT, R31, R20, RZ ;  /* 0x000000141f177210 */ /* 0x000fc60007fbe0ff */
[----:B------:R-:W-:Y:S01]  /*7030*/  IMAD.MOV.U32 R21, RZ, RZ, RZ ;  /* 0x000000ffff157224 */ /* 0x000fe200078e00ff */
[----:B------:R-:W-:Y:S01]  /*7040*/  IADD3.X R25, PT, PT, R22, R25, RZ, P0, !PT ;  /* 0x0000001916197210 */ /* 0x000fe200007fe4ff */
[----:B------:R-:W-:-:S03]  /*7050*/  IMAD.HI.U32 R20, R23, R2, RZ ;  /* 0x0000000217147227 */ /* 0x000fc600078e00ff */
[----:B------:R-:W-:Y:S01]  /*7060*/  IADD3.X R25, PT, PT, RZ, RZ, R25, P5, P1 ;  /* 0x000000ffff197210 */ /* 0x000fe20002fe2419 */
[----:B------:R-:W-:-:S04]  /*7070*/  IMAD.WIDE.U32 R20, R23, R4, R20 ;  /* 0x0000000417147225 */ /* 0x000fc800078e0014 */
[C---:B------:R-:W-:Y:S02]  /*7080*/  IMAD R23, R25.reuse, R4, RZ ;  /* 0x0000000419177224 */ /* 0x040fe400078e02ff */
[----:B------:R-:W-:-:S04]  /*7090*/  IMAD.HI.U32 R20, P0, R25, R2, R20 ;  /* 0x0000000219147227 */ /* 0x000fc80007800014 */
[----:B------:R-:W-:Y:S01]  /*70a0*/  IMAD.HI.U32 R22, R25, R4, RZ ;  /* 0x0000000419167227 */ /* 0x000fe200078e00ff */
[----:B------:R-:W-:-:S04]  /*70b0*/  IADD3 R23, P1, PT, R23, R20, RZ ;  /* 0x0000001417177210 */ /* 0x000fc80007f3e0ff */
[----:B------:R-:W-:Y:S01]  /*70c0*/  IADD3.X R22, PT, PT, R22, RZ, RZ, P0, !PT ;  /* 0x000000ff16167210 */ /* 0x000fe200007fe4ff */
[----:B------:R-:W-:-:S03]  /*70d0*/  IMAD.WIDE.U32 R20, R23, R24, RZ ;  /* 0x0000001817147225 */ /* 0x000fc600078e00ff */
[----:B------:R-:W-:Y:S01]  /*70e0*/  IADD3.X R25, PT, PT, RZ, R22, RZ, P1, !PT ;  /* 0x00000016ff197210 */ /* 0x000fe20000ffe4ff */
[----:B------:R-:W-:Y:S01]  /*70f0*/  IMAD R23, R23, UR6, R21 ;  /* 0x0000000617177c24 */ /* 0x000fe2000f8e0215 */
[----:B------:R-:W-:-:S03]  /*7100*/  IADD3 R31, P1, PT, -R20, R2, RZ ;  /* 0x00000002141f7210 */ /* 0x000fc60007f3e1ff */
[-C--:B------:R-:W-:Y:S01]  /*7110*/  IMAD R23, R25, R24.reuse, R23 ;  /* 0x0000001819177224 */ /* 0x080fe200078e0217 */
[----:B------:R-:W-:-:S03]  /*7120*/  ISETP.GE.U32.AND P0, PT, R31, R24, PT ;  /* 0x000000181f00720c */ /* 0x000fc60003f06070 */
[----:B------:R-:W-:Y:S01]  /*7130*/  IMAD.X R23, R4, 0x1, ~R23, P1 ;  /* 0x0000000104177824 */ /* 0x000fe200008e0e17 */
[----:B------:R-:W-:-:S04]  /*7140*/  IADD3 R21, P1, PT, -R24, R31, RZ ;  /* 0x0000001f18157210 */ /* 0x000fc80007f3e1ff */
[C---:B------:R-:W-:Y:S02]  /*7150*/  ISETP.GE.U32.AND.EX P0, PT, R23.reuse, UR6, PT, P0 ;  /* 0x0000000617007c0c */ /* 0x040fe4000bf06100 */
[----:B------:R-:W-:Y:S02]  /*7160*/  IADD3.X R20, PT, PT, R23, ~UR6, RZ, P1, !PT ;  /* 0x8000000617147c10 */ /* 0x000fe40008ffe4ff */
[----:B------:R-:W-:Y:S02]  /*7170*/  SEL R21, R21, R31, P0 ;  /* 0x0000001f15157207 */ /* 0x000fe40000000000 */
[----:B------:R-:W-:Y:S02]  /*7180*/  SEL R20, R20, R23, P0 ;  /* 0x0000001714147207 */ /* 0x000fe40000000000 */
[----:B------:R-:W-:Y:S02]  /*7190*/  ISETP.GE.U32.AND P0, PT, R21, R24, PT ;  /* 0x000000181500720c */ /* 0x000fe40003f06070 */
[----:B------:R-:W-:-:S02]  /*71a0*/  IADD3 R22, P5, PT, -R24, R21, RZ ;  /* 0x0000001518167210 */ /* 0x000fc40007fbe1ff */
[C---:B------:R-:W-:Y:S02]  /*71b0*/  ISETP.GE.U32.AND.EX P0, PT, R20.reuse, UR6, PT, P0 ;  /* 0x0000000614007c0c */ /* 0x040fe4000bf06100 */
[----:B------:R-:W-:Y:S02]  /*71c0*/  IADD3.X R23, PT, PT, R20, ~UR6, RZ, P5, !PT ;  /* 0x8000000614177c10 */ /* 0x000fe4000affe4ff */
[----:B------:R-:W-:Y:S01]  /*71d0*/  SEL R22, R22, R21, P0 ;  /* 0x0000001516167207 */ /* 0x000fe20000000000 */
[----:B------:R-:W-:Y:S01]  /*71e0*/  HFMA2 R21, -RZ, RZ, 0, 0 ;  /* 0x00000000ff157431 */ /* 0x000fe200000001ff */
[----:B------:R-:W-:Y:S02]  /*71f0*/  ISETP.NE.U32.AND P1, PT, R24, RZ, PT ;  /* 0x000000ff1800720c */ /* 0x000fe40003f25070 */
[----:B------:R-:W-:Y:S02]  /*7200*/  SEL R23, R23, R20, P0 ;  /* 0x0000001417177207 */ /* 0x000fe40000000000 */
[----:B------:R-:W-:-:S02]  /*7210*/  MOV R20, R26 ;  /* 0x0000001a00147202 */ /* 0x000fc40000000f00 */
[----:B------:R-:W-:-:S04]  /*7220*/  ISETP.NE.AND.EX P1, PT, RZ, UR6, PT, P1 ;  /* 0x00000006ff007c0c */ /* 0x000fc8000bf25310 */
[----:B------:R-:W-:Y:S02]  /*7230*/  SEL R22, R22, 0xffffffff, P1 ;  /* 0xffffffff16167807 */ /* 0x000fe40000800000 */
[----:B------:R-:W-:Y:S01]  /*7240*/  SEL R23, R23, 0xffffffff, P1 ;  /* 0xffffffff17177807 */ /* 0x000fe20000800000 */
[----:B------:R-:W-:Y:S06]  /*7250*/  RET.REL.NODEC R20 `(_Z10addKernel1PiPjS_S_S_S_S_S0_S_S_) ;  /* 0xffffff8c14687950 */ /* 0x000fec0003c3ffff */
.L_x_68:
[----:B------:R-:W-:-:S00]  /*7260*/  BRA `(.L_x_68) ;  /* 0xfffffffc00fc7947 */ /* 0x000fc0000383ffff */
[----:B------:R-:W-:-:S00]  /*7270*/  NOP ;  /* 0x0000000000007918 */ /* 0x000fc00000000000 */
        /* <DEDUP_REMOVED lines=8> */
.L_x_69:


//--------------------- .nv.shared.reserved.0     --------------------------
	.section	.nv.shared.reserved.0,"aw",@nobits
	.weak		__nv_reservedSMEM_offset_0_alias
	.size		__nv_reservedSMEM_offset_0_alias, 0, 64
	.other		__nv_reservedSMEM_offset_0_alias,@"STO_CUDA_RESERVED_SHARED STV_DEFAULT"
__nv_reservedSMEM_offset_0_alias:
	.zero		0
	.zero		64


//--------------------- .nv.constant0._Z10addKernel1PiPjS_S_S_S_S_S0_S_S_ --------------------------
	.section	.nv.constant0._Z10addKernel1PiPjS_S_S_S_S_S0_S_S_,"a",@progbits
	.sectionflags	@""
	.align	4
.nv.constant0._Z10addKernel1PiPjS_S_S_S_S_S0_S_S_:
	.zero		976


//--------------------- SYMBOLS --------------------------

	.type		.nv.reservedSmem.offset0,@object
	.size		.nv.reservedSmem.offset0,0x4
